def attn_fwd(
    Q,
    K,
    V,
    Out,
    Lse,
    sm_scale,
    stride_qz,
    stride_qh,
    stride_qm,
    stride_qk,
    stride_kz,
    stride_kh,
    stride_kn,
    stride_kk,
    stride_vz,
    stride_vh,
    stride_vn,
    stride_vk,
    stride_oz,
    stride_oh,
    stride_om,
    stride_ok,
    seqlen_q,
    seqlen_k,
    BLOCK_M: tl.constexpr,
    BLOCK_N: tl.constexpr,
    HEAD_DIM: tl.constexpr,
    CAUSAL: tl.constexpr,
):
    start_m = tl.program_id(0)
    off_hz = tl.program_id(1)
    q_off = off_hz * stride_qh
    k_off = off_hz * stride_kh
    v_off = off_hz * stride_vh
    offs_m = start_m * BLOCK_M + tl.arange(0, BLOCK_M)
    offs_d = tl.arange(0, HEAD_DIM)
    offs_n = tl.arange(0, BLOCK_N)
    q_ptrs = Q + q_off + offs_m[:, None] * stride_qm + offs_d[None, :] * stride_qk
    k_ptrs = K + k_off + offs_d[:, None] * stride_kk + offs_n[None, :] * stride_kn
    v_ptrs = V + v_off + offs_n[:, None] * stride_vn + offs_d[None, :] * stride_vk
    m_i = tl.full([BLOCK_M], float("-inf"), dtype=tl.float32)
    l_i = tl.zeros([BLOCK_M], dtype=tl.float32) + 1.0
    acc = tl.zeros([BLOCK_M, HEAD_DIM], dtype=tl.float32)
    q = tl.load(q_ptrs)
    acc, l_i, m_i = _attn_fwd_inner(
        acc,
        l_i,
        m_i,
        q,
        k_ptrs,
        v_ptrs,
        sm_scale,
        stride_kn,
        stride_vn,
        start_m,
        seqlen_k,
        BLOCK_M,
        BLOCK_N,
        HEAD_DIM,
        CAUSAL,
    )
    acc = acc / l_i[:, None]
    lse = m_i + tl.math.log2(l_i) / 1.4426950408889634
    o_ptrs = (
        Out
        + off_hz * stride_oh
        + offs_m[:, None] * stride_om
        + offs_d[None, :] * stride_ok
    )
    tl.store(o_ptrs, acc.to(Out.dtype.element_ty))
    tl.store(Lse + off_hz * seqlen_q + offs_m, lse)

# config = {"BLOCK_M": 128, "BLOCK_N": 16, "HEAD_DIM": 256, "arch": "sm_90", "causal": true, "dtype": "fp16", "num_stages": 2, "num_warps": 8}
# arch = sm_90


// ===== COMPILED SASS (sm_90a) =====

	.target	sm_90a

	.elftype	@"ET_EXEC"


//--------------------- .note.nv.tkinfo           --------------------------
	.section	.note.nv.tkinfo,"",@"SHT_NOTE"
	.sectionflags	@"SHF_NOTE_NV_TKINFO"
	.tkinfo
        /*0018*/ 	.word	0x00000002
        /*0030*/ 	.string	""
        /*0030*/ 	.string	"ptxas"
        /*0030*/ 	.string	"Cuda compilation tools, release 13.0, V13.0.88"
        /*0030*/ 	.string	"Build cuda_13.0.r13.0/compiler.36424714_0"
        /*0030*/ 	.string	"-v  -suppress-debug-info  -lineinfo  -arch sm_90a "



//--------------------- .note.nv.cuinfo           --------------------------
	.section	.note.nv.cuinfo,"",@"SHT_NOTE"
	.sectionflags	@"SHF_NOTE_NV_CUINFO"
        /*0018*/ 	.short	0x0002
        /*001a*/ 	.short	0x005a
        /*001c*/ 	.short	0x0082
	.zero		2


//--------------------- .nv.info                  --------------------------
	.section	.nv.info,"",@"SHT_CUDA_INFO"
	.align	4


	//----- nvinfo : EIATTR_REGCOUNT
	.align		4
        /*0000*/ 	.byte	0x04, 0x2f
        /*0002*/ 	.short	(.L_2 - .L_1)
	.align		4
.L_1:
        /*0004*/ 	.word	index@(attn_fwd)
        /*0008*/ 	.word	0x000000ff


	//----- nvinfo : EIATTR_FRAME_SIZE
	.align		4
.L_2:
        /*000c*/ 	.byte	0x04, 0x11
        /*000e*/ 	.short	(.L_4 - .L_3)
	.align		4
.L_3:
        /*0010*/ 	.word	index@(attn_fwd)
        /*0014*/ 	.word	0x00000000


	//----- nvinfo : EIATTR_MIN_STACK_SIZE
	.align		4
.L_4:
        /*0018*/ 	.byte	0x04, 0x12
        /*001a*/ 	.short	(.L_6 - .L_5)
	.align		4
.L_5:
        /*001c*/ 	.word	index@(attn_fwd)
        /*0020*/ 	.word	0x00000000
.L_6:


//--------------------- .nv.compat                --------------------------
	.section	.nv.compat,"",@"SHT_CUDA_COMPAT_INFO"
	.align	4
        /*0000*/ 	.byte	0x02, 0x09, 0x01, 0x00, 0x02, 0x02, 0x04, 0x00, 0x02, 0x05, 0x05, 0x00, 0x03, 0x07, 0x01, 0x01
        /*0010*/ 	.byte	0x02, 0x03, 0x00, 0x00, 0x02, 0x06, 0x01, 0x00, 0x04, 0x0b, 0x08, 0x00, 0x00, 0x00, 0x00, 0x00
        /*0020*/ 	.byte	0x00, 0x00, 0x00, 0x00


//--------------------- .nv.info.attn_fwd         --------------------------
	.section	.nv.info.attn_fwd,"",@"SHT_CUDA_INFO"
	.sectionflags	@""
	.align	4


	//----- nvinfo : EIATTR_CUDA_API_VERSION
	.align		4
        /*0000*/ 	.byte	0x04, 0x37
        /*0002*/ 	.short	(.L_8 - .L_7)
.L_7:
        /*0004*/ 	.word	0x00000082


	//----- nvinfo : EIATTR_KPARAM_INFO
	.align		4
.L_8:
        /*0008*/ 	.byte	0x04, 0x17
        /*000a*/ 	.short	(.L_10 - .L_9)
.L_9:
        /*000c*/ 	.word	0x00000000
        /*0010*/ 	.short	0x0019
        /*0012*/ 	.short	0x0080
        /*0014*/ 	.byte	0x00, 0xf4, 0x21, 0x00


	//----- nvinfo : EIATTR_KPARAM_INFO
	.align		4
.L_10:
        /*0018*/ 	.byte	0x04, 0x17
        /*001a*/ 	.short	(.L_12 - .L_11)
.L_11:
        /*001c*/ 	.word	0x00000000
        /*0020*/ 	.short	0x0018
        /*0022*/ 	.short	0x0078
        /*0024*/ 	.byte	0x00, 0xf4, 0x21, 0x00


	//----- nvinfo : EIATTR_KPARAM_INFO
	.align		4
.L_12:
        /*0028*/ 	.byte	0x04, 0x17
        /*002a*/ 	.short	(.L_14 - .L_13)
.L_13:
        /*002c*/ 	.word	0x00000000
        /*0030*/ 	.short	0x0017
        /*0032*/ 	.short	0x0070
        /*0034*/ 	.byte	0x00, 0xf0, 0x11, 0x00


	//----- nvinfo : EIATTR_KPARAM_INFO
	.align		4
.L_14:
        /*0038*/ 	.byte	0x04, 0x17
        /*003a*/ 	.short	(.L_16 - .L_15)
.L_15:
        /*003c*/ 	.word	0x00000000
        /*0040*/ 	.short	0x0016
        /*0042*/ 	.short	0x006c
        /*0044*/ 	.byte	0x00, 0xf0, 0x11, 0x00


	//----- nvinfo : EIATTR_KPARAM_INFO
	.align		4
.L_16:
        /*0048*/ 	.byte	0x04, 0x17
        /*004a*/ 	.short	(.L_18 - .L_17)
.L_17:
        /*004c*/ 	.word	0x00000000
        /*0050*/ 	.short	0x0015
        /*0052*/ 	.short	0x0068
        /*0054*/ 	.byte	0x00, 0xf0, 0x11, 0x00


	//----- nvinfo : EIATTR_KPARAM_INFO
	.align		4
.L_18:
        /*0058*/ 	.byte	0x04, 0x17
        /*005a*/ 	.short	(.L_20 - .L_19)
.L_19:
        /*005c*/ 	.word	0x00000000
        /*0060*/ 	.short	0x0014
        /*0062*/ 	.short	0x0064
        /*0064*/ 	.byte	0x00, 0xf0, 0x11, 0x00


	//----- nvinfo : EIATTR_KPARAM_INFO
	.align		4
.L_20:
        /*0068*/ 	.byte	0x04, 0x17
        /*006a*/ 	.short	(.L_22 - .L_21)
.L_21:
        /*006c*/ 	.word	0x00000000
        /*0070*/ 	.short	0x0013
        /*0072*/ 	.short	0x0060
        /*0074*/ 	.byte	0x00, 0xf0, 0x11, 0x00


	//----- nvinfo : EIATTR_KPARAM_INFO
	.align		4
.L_22:
        /*0078*/ 	.byte	0x04, 0x17
        /*007a*/ 	.short	(.L_24 - .L_23)
.L_23:
        /*007c*/ 	.word	0x00000000
        /*0080*/ 	.short	0x0012
        /*0082*/ 	.short	0x005c
        /*0084*/ 	.byte	0x00, 0xf0, 0x11, 0x00


	//----- nvinfo : EIATTR_KPARAM_INFO
	.align		4
.L_24:
        /*0088*/ 	.byte	0x04, 0x17
        /*008a*/ 	.short	(.L_26 - .L_25)
.L_25:
        /*008c*/ 	.word	0x00000000
        /*0090*/ 	.short	0x0011
        /*0092*/ 	.short	0x0058
        /*0094*/ 	.byte	0x00, 0xf0, 0x11, 0x00


	//----- nvinfo : EIATTR_KPARAM_INFO
	.align		4
.L_26:
        /*0098*/ 	.byte	0x04, 0x17
        /*009a*/ 	.short	(.L_28 - .L_27)
.L_27:
        /*009c*/ 	.word	0x00000000
        /*00a0*/ 	.short	0x0010
        /*00a2*/ 	.short	0x0054
        /*00a4*/ 	.byte	0x00, 0xf0, 0x11, 0x00


	//----- nvinfo : EIATTR_KPARAM_INFO
	.align		4
.L_28:
        /*00a8*/ 	.byte	0x04, 0x17
        /*00aa*/ 	.short	(.L_30 - .L_29)
.L_29:
        /*00ac*/ 	.word	0x00000000
        /*00b0*/ 	.short	0x000f
        /*00b2*/ 	.short	0x0050
        /*00b4*/ 	.byte	0x00, 0xf0, 0x11, 0x00


	//----- nvinfo : EIATTR_KPARAM_INFO
	.align		4
.L_30:
        /*00b8*/ 	.byte	0x04, 0x17
        /*00ba*/ 	.short	(.L_32 - .L_31)
.L_31:
        /*00bc*/ 	.word	0x00000000
        /*00c0*/ 	.short	0x000e
        /*00c2*/ 	.short	0x004c
        /*00c4*/ 	.byte	0x00, 0xf0, 0x11, 0x00


	//----- nvinfo : EIATTR_KPARAM_INFO
	.align		4
.L_32:
        /*00c8*/ 	.byte	0x04, 0x17
        /*00ca*/ 	.short	(.L_34 - .L_33)
.L_33:
        /*00cc*/ 	.word	0x00000000
        /*00d0*/ 	.short	0x000d
        /*00d2*/ 	.short	0x0048
        /*00d4*/ 	.byte	0x00, 0xf0, 0x11, 0x00


	//----- nvinfo : EIATTR_KPARAM_INFO
	.align		4
.L_34:
        /*00d8*/ 	.byte	0x04, 0x17
        /*00da*/ 	.short	(.L_36 - .L_35)
.L_35:
        /*00dc*/ 	.word	0x00000000
        /*00e0*/ 	.short	0x000c
        /*00e2*/ 	.short	0x0044
        /*00e4*/ 	.byte	0x00, 0xf0, 0x11, 0x00


	//----- nvinfo : EIATTR_KPARAM_INFO
	.align		4
.L_36:
        /*00e8*/ 	.byte	0x04, 0x17
        /*00ea*/ 	.short	(.L_38 - .L_37)
.L_37:
        /*00ec*/ 	.word	0x00000000
        /*00f0*/ 	.short	0x000b
        /*00f2*/ 	.short	0x0040
        /*00f4*/ 	.byte	0x00, 0xf0, 0x11, 0x00


	//----- nvinfo : EIATTR_KPARAM_INFO
	.align		4
.L_38:
        /*00f8*/ 	.byte	0x04, 0x17
        /*00fa*/ 	.short	(.L_40 - .L_39)
.L_39:
        /*00fc*/ 	.word	0x00000000
        /*0100*/ 	.short	0x000a
        /*0102*/ 	.short	0x003c
        /*0104*/ 	.byte	0x00, 0xf0, 0x11, 0x00


	//----- nvinfo : EIATTR_KPARAM_INFO
	.align		4
.L_40:
        /*0108*/ 	.byte	0x04, 0x17
        /*010a*/ 	.short	(.L_42 - .L_41)
.L_41:
        /*010c*/ 	.word	0x00000000
        /*0110*/ 	.short	0x0009
        /*0112*/ 	.short	0x0038
        /*0114*/ 	.byte	0x00, 0xf0, 0x11, 0x00


	//----- nvinfo : EIATTR_KPARAM_INFO
	.align		4
.L_42:
        /*0118*/ 	.byte	0x04, 0x17
        /*011a*/ 	.short	(.L_44 - .L_43)
.L_43:
        /*011c*/ 	.word	0x00000000
        /*0120*/ 	.short	0x0008
        /*0122*/ 	.short	0x0034
        /*0124*/ 	.byte	0x00, 0xf0, 0x11, 0x00


	//----- nvinfo : EIATTR_KPARAM_INFO
	.align		4
.L_44:
        /*0128*/ 	.byte	0x04, 0x17
        /*012a*/ 	.short	(.L_46 - .L_45)
.L_45:
        /*012c*/ 	.word	0x00000000
        /*0130*/ 	.short	0x0007
        /*0132*/ 	.short	0x0030
        /*0134*/ 	.byte	0x00, 0xf0, 0x11, 0x00


	//----- nvinfo : EIATTR_KPARAM_INFO
	.align		4
.L_46:
        /*0138*/ 	.byte	0x04, 0x17
        /*013a*/ 	.short	(.L_48 - .L_47)
.L_47:
        /*013c*/ 	.word	0x00000000
        /*0140*/ 	.short	0x0006
        /*0142*/ 	.short	0x002c
        /*0144*/ 	.byte	0x00, 0xf0, 0x11, 0x00


	//----- nvinfo : EIATTR_KPARAM_INFO
	.align		4
.L_48:
        /*0148*/ 	.byte	0x04, 0x17
        /*014a*/ 	.short	(.L_50 - .L_49)
.L_49:
        /*014c*/ 	.word	0x00000000
        /*0150*/ 	.short	0x0005
        /*0152*/ 	.short	0x0028
        /*0154*/ 	.byte	0x00, 0xf0, 0x11, 0x00


	//----- nvinfo : EIATTR_KPARAM_INFO
	.align		4
.L_50:
        /*0158*/ 	.byte	0x04, 0x17
        /*015a*/ 	.short	(.L_52 - .L_51)
.L_51:
        /*015c*/ 	.word	0x00000000
        /*0160*/ 	.short	0x0004
        /*0162*/ 	.short	0x0020
        /*0164*/ 	.byte	0x00, 0xf4, 0x21, 0x00


	//----- nvinfo : EIATTR_KPARAM_INFO
	.align		4
.L_52:
        /*0168*/ 	.byte	0x04, 0x17
        /*016a*/ 	.short	(.L_54 - .L_53)
.L_53:
        /*016c*/ 	.word	0x00000000
        /*0170*/ 	.short	0x0003
        /*0172*/ 	.short	0x0018
        /*0174*/ 	.byte	0x00, 0xf4, 0x21, 0x00


	//----- nvinfo : EIATTR_KPARAM_INFO
	.align		4
.L_54:
        /*0178*/ 	.byte	0x04, 0x17
        /*017a*/ 	.short	(.L_56 - .L_55)
.L_55:
        /*017c*/ 	.word	0x00000000
        /*0180*/ 	.short	0x0002
        /*0182*/ 	.short	0x0010
        /*0184*/ 	.byte	0x00, 0xf4, 0x21, 0x00


	//----- nvinfo : EIATTR_KPARAM_INFO
	.align		4
.L_56:
        /*0188*/ 	.byte	0x04, 0x17
        /*018a*/ 	.short	(.L_58 - .L_57)
.L_57:
        /*018c*/ 	.word	0x00000000
        /*0190*/ 	.short	0x0001
        /*0192*/ 	.short	0x0008
        /*0194*/ 	.byte	0x00, 0xf4, 0x21, 0x00


	//----- nvinfo : EIATTR_KPARAM_INFO
	.align		4
.L_58:
        /*0198*/ 	.byte	0x04, 0x17
        /*019a*/ 	.short	(.L_60 - .L_59)
.L_59:
        /*019c*/ 	.word	0x00000000
        /*01a0*/ 	.short	0x0000
        /*01a2*/ 	.short	0x0000
        /*01a4*/ 	.byte	0x00, 0xf4, 0x21, 0x00


	//----- nvinfo : EIATTR_SPARSE_MMA_MASK
	.align		4
.L_60:
        /*01a8*/ 	.byte	0x03, 0x50
        /*01aa*/ 	.short	0x0000


	//----- nvinfo : EIATTR_MAXREG_COUNT
	.align		4
        /*01ac*/ 	.byte	0x03, 0x1b
        /*01ae*/ 	.short	0x00ff


	//----- nvinfo : EIATTR_NUM_BARRIERS
	.align		4
        /*01b0*/ 	.byte	0x02, 0x4c
        /*01b2*/ 	.byte	0x01
	.zero		1


	//----- nvinfo : EIATTR_MERCURY_ISA_VERSION
	.align		4
        /*01b4*/ 	.byte	0x03, 0x5f
        /*01b6*/ 	.short	0x0101


	//----- nvinfo : EIATTR_COOP_GROUP_MASK_REGIDS
	.align		4
        /*01b8*/ 	.byte	0x04, 0x29
        /*01ba*/ 	.short	(.L_62 - .L_61)


	//   ....[0]....
.L_61:
        /*01bc*/ 	.word	0xffffffff


	//   ....[1]....
        /*01c0*/ 	.word	0xffffffff


	//   ....[2]....
        /*01c4*/ 	.word	0xffffffff


	//   ....[3]....
        /*01c8*/ 	.word	0xffffffff


	//   ....[4]....
        /*01cc*/ 	.word	0xffffffff


	//   ....[5]....
        /*01d0*/ 	.word	0xffffffff


	//   ....[6]....
        /*01d4*/ 	.word	0xffffffff


	//   ....[7]....
        /*01d8*/ 	.word	0xffffffff


	//----- nvinfo : EIATTR_COOP_GROUP_INSTR_OFFSETS
	.align		4
.L_62:
        /*01dc*/ 	.byte	0x04, 0x28
        /*01de*/ 	.short	(.L_64 - .L_63)


	//   ....[0]....
.L_63:
        /*01e0*/ 	.word	0x00004880


	//   ....[1]....
        /*01e4*/ 	.word	0x00004990


	//   ....[2]....
        /*01e8*/ 	.word	0x000049a0


	//   ....[3]....
        /*01ec*/ 	.word	0x000049d0


	//   ....[4]....
        /*01f0*/ 	.word	0x000055f0


	//   ....[5]....
        /*01f4*/ 	.word	0x00005600


	//   ....[6]....
        /*01f8*/ 	.word	0x00005650


	//   ....[7]....
        /*01fc*/ 	.word	0x00005660


	//----- nvinfo : EIATTR_EXIT_INSTR_OFFSETS
	.align		4
.L_64:
        /*0200*/ 	.byte	0x04, 0x1c
        /*0202*/ 	.short	(.L_66 - .L_65)


	//   ....[0]....
.L_65:
        /*0204*/ 	.word	0x0000aa40


	//   ....[1]....
        /*0208*/ 	.word	0x0000aa70


	//----- nvinfo : EIATTR_REQNTID
	.align		4
.L_66:
        /*020c*/ 	.byte	0x04, 0x10
        /*020e*/ 	.short	(.L_68 - .L_67)
.L_67:
        /*0210*/ 	.word	0x00000100
        /*0214*/ 	.word	0x00000001
        /*0218*/ 	.word	0x00000001


	//----- nvinfo : EIATTR_CBANK_PARAM_SIZE
	.align		4
.L_68:
        /*021c*/ 	.byte	0x03, 0x19
        /*021e*/ 	.short	0x0088


	//----- nvinfo : EIATTR_PARAM_CBANK
	.align		4
        /*0220*/ 	.byte	0x04, 0x0a
        /*0222*/ 	.short	(.L_70 - .L_69)
	.align		4
.L_69:
        /*0224*/ 	.word	index@(.nv.constant0.attn_fwd)
        /*0228*/ 	.short	0x0210
        /*022a*/ 	.short	0x0088


	//----- nvinfo : EIATTR_SW_WAR
	.align		4
.L_70:
        /*022c*/ 	.byte	0x04, 0x36
        /*022e*/ 	.short	(.L_72 - .L_71)
.L_71:
        /*0230*/ 	.word	0x00000008
.L_72:


//--------------------- .nv.callgraph             --------------------------
	.section	.nv.callgraph,"",@"SHT_CUDA_CALLGRAPH"
	.align	4
	.sectionentsize	8
	.align		4
        /*0000*/ 	.word	0x00000000
	.align		4
        /*0004*/ 	.word	0xffffffff
	.align		4
        /*0008*/ 	.word	0x00000000
	.align		4
        /*000c*/ 	.word	0xfffffffe
	.align		4
        /*0010*/ 	.word	0x00000000
	.align		4
        /*0014*/ 	.word	0xfffffffd
	.align		4
        /*0018*/ 	.word	0x00000000
	.align		4
        /*001c*/ 	.word	0xfffffffc


//--------------------- .nv.constant4             --------------------------
	.section	.nv.constant4,"a",@progbits
	.align	8
	.align		8
.nv.constant4:
        /*0000*/ 	.dword	_$_str


//--------------------- .text.attn_fwd            --------------------------
	.section	.text.attn_fwd,"ax",@progbits
	.align	128
        .global         attn_fwd
        .type           attn_fwd,@function
        .size           attn_fwd,(.L_x_3 - attn_fwd)
        .other          attn_fwd,@"STO_CUDA_ENTRY STV_DEFAULT"
attn_fwd:
.text.attn_fwd:
[----:B------:R-:W-:Y:S01]  /*0000*/  LDC R1, c[0x0][0x28] ;  /* 0x00000a00ff017b82 */ /* 0x000fe20000000800 */
[----:B------:R-:W0:Y:S07]  /*0010*/  S2R R225, SR_CTAID.X ;  /* 0x0000000000e17919 */ /* 0x000e2e0000002500 */
[----:B------:R-:W1:Y:S01]  /*0020*/  S2UR UR6, SR_CTAID.Y ;  /* 0x00000000000679c3 */ /* 0x000e620000002600 */
[----:B------:R-:W-:Y:S01]  /*0030*/  ULDC.64 UR4, c[0x0][0x240] ;  /* 0x0000900000047ab9 */ /* 0x000fe20000000a00 */
[----:B------:R-:W2:Y:S06]  /*0040*/  S2R R2, SR_TID.X ;  /* 0x0000000000027919 */ /* 0x000eac0000002100 */
[----:B------:R-:W3:Y:S08]  /*0050*/  LDC R15, c[0x0][0x248] ;  /* 0x00009200ff0f7b82 */ /* 0x000ef00000000800 */
[----:B------:R-:W4:Y:S01]  /*0060*/  LDC.64 R10, c[0x0][0x210] ;  /* 0x00008400ff0a7b82 */ /* 0x000f220000000a00 */
[----:B-1----:R-:W-:-:S04]  /*0070*/  UIMAD UR4, UR6, UR4, URZ ;  /* 0x00000004060472a4 */ /* 0x002fc8000f8e023f */
[----:B------:R-:W-:Y:S01]  /*0080*/  USHF.L.U32 UR6, UR4, 0x1, URZ ;  /* 0x0000000104067899 */ /* 0x000fe2000800063f */
[----:B0-----:R-:W-:Y:S01]  /*0090*/  IMAD.SHL.U32 R225, R225, 0x80, RZ ;  /* 0x00000080e1e17824 */ /* 0x001fe200078e00ff */
[----:B--2---:R-:W-:-:S04]  /*00a0*/  SHF.R.U32.HI R6, RZ, 0x7, R2 ;  /* 0x00000007ff067819 */ /* 0x004fc80000011602 */
[----:B------:R-:W-:Y:S02]  /*00b0*/  LOP3.LUT R0, R225, 0x7f, R2, 0xf8, !PT ;  /* 0x0000007fe1007812 */ /* 0x000fe400078ef802 */
[----:B------:R-:W-:-:S03]  /*00c0*/  SGXT.U32 R6, R6, 0x1 ;  /* 0x000000010606781a */ /* 0x000fc60000000000 */
[----:B------:R-:W-:Y:S01]  /*00d0*/  IMAD R3, R0, UR5, RZ ;  /* 0x0000000500037c24 */ /* 0x000fe2000f8e02ff */
[----:B------:R-:W-:Y:S01]  /*00e0*/  UIMAD.WIDE UR4, UR4, 0x2, URZ ;  /* 0x00000002040478a5 */ /* 0x000fe2000f8e023f */
[----:B---3--:R-:W-:Y:S02]  /*00f0*/  IMAD R8, R6, R15, RZ ;  /* 0x0000000f06087224 */ /* 0x008fe400078e02ff */
[C---:B------:R-:W-:Y:S02]  /*0100*/  IMAD.SHL.U32 R5, R3.reuse, 0x2, RZ ;  /* 0x0000000203057824 */ /* 0x040fe400078e00ff */
[----:B------:R-:W-:-:S03]  /*0110*/  IMAD.HI R4, R3, 0x2, RZ ;  /* 0x0000000203047827 */ /* 0x000fc600078e02ff */
[----:B----4-:R-:W-:Y:S01]  /*0120*/  IADD3 R5, P0, P1, R5, UR6, R10 ;  /* 0x0000000605057c10 */ /* 0x010fe2000f91e00a */
[C---:B------:R-:W-:Y:S01]  /*0130*/  IMAD R14, R15.reuse, 0x2, R8 ;  /* 0x000000020f0e7824 */ /* 0x040fe200078e0208 */
[----:B------:R-:W-:Y:S02]  /*0140*/  ULDC.64 UR6, c[0x0][0x208] ;  /* 0x0000820000067ab9 */ /* 0x000fe40000000a00 */
[----:B------:R-:W-:Y:S01]  /*0150*/  IADD3.X R3, R4, UR5, R11, P0, P1 ;  /* 0x0000000504037c10 */ /* 0x000fe200087e240b */
[C---:B------:R-:W-:Y:S01]  /*0160*/  IMAD R18, R15.reuse, 0x2, R14 ;  /* 0x000000020f127824 */ /* 0x040fe200078e020e */
[-C--:B------:R-:W-:Y:S02]  /*0170*/  LEA R10, P0, R8, R5.reuse, 0x1 ;  /* 0x00000005080a7211 */ /* 0x080fe400078008ff */
[----:B------:R-:W-:Y:S02]  /*0180*/  LEA R12, P1, R14, R5, 0x1 ;  /* 0x000000050e0c7211 */ /* 0x000fe400078208ff */
[-C--:B------:R-:W-:Y:S01]  /*0190*/  LEA.HI.X.SX32 R11, R8, R3.reuse, 0x1, P0 ;  /* 0x00000003080b7211 */ /* 0x080fe200000f0eff */
[----:B------:R-:W-:Y:S01]  /*01a0*/  IMAD R8, R15, 0x2, R18 ;  /* 0x000000020f087824 */ /* 0x000fe200078e0212 */
[----:B------:R-:W-:-:S02]  /*01b0*/  LEA.HI.X.SX32 R13, R14, R3, 0x1, P1 ;  /* 0x000000030e0d7211 */ /* 0x000fc400008f0eff */
[C---:B------:R-:W-:Y:S01]  /*01c0*/  LEA R16, P0, R18.reuse, R5, 0x1 ;  /* 0x0000000512107211 */ /* 0x040fe200078008ff */
[C---:B------:R-:W-:Y:S01]  /*01d0*/  IMAD R14, R15.reuse, 0x2, R8 ;  /* 0x000000020f0e7824 */ /* 0x040fe200078e0208 */
[----:B------:R-:W2:Y:S02]  /*01e0*/  LDG.E.U16 R4, desc[UR6][R10.64] ;  /* 0x000000060a047981 */ /* 0x000ea4000c1e1500 */
[----:B------:R-:W-:Y:S01]  /*01f0*/  LEA.HI.X.SX32 R17, R18, R3, 0x1, P0 ;  /* 0x0000000312117211 */ /* 0x000fe200000f0eff */
[----:B------:R-:W-:Y:S01]  /*0200*/  IMAD R24, R15, 0x2, R14 ;  /* 0x000000020f187824 */ /* 0x000fe200078e020e */
[-C--:B------:R-:W-:Y:S01]  /*0210*/  LEA R18, P0, R8, R5.reuse, 0x1 ;  /* 0x0000000508127211 */ /* 0x080fe200078008ff */
[----:B------:R0:W3:Y:S01]  /*0220*/  LDG.E.U16 R7, desc[UR6][R12.64] ;  /* 0x000000060c077981 */ /* 0x0000e2000c1e1500 */
[----:B------:R-:W-:Y:S02]  /*0230*/  LEA R20, P1, R14, R5, 0x1 ;  /* 0x000000050e147211 */ /* 0x000fe400078208ff */
[----:B------:R-:W-:-:S02]  /*0240*/  LEA.HI.X.SX32 R19, R8, R3, 0x1, P0 ;  /* 0x0000000308137211 */ /* 0x000fc400000f0eff */
[----:B------:R-:W-:Y:S01]  /*0250*/  LEA.HI.X.SX32 R21, R14, R3, 0x1, P1 ;  /* 0x000000030e157211 */ /* 0x000fe200008f0eff */
[C---:B------:R-:W-:Y:S01]  /*0260*/  IMAD R14, R15.reuse, 0x2, R24 ;  /* 0x000000020f0e7824 */ /* 0x040fe200078e0218 */
[C---:B------:R-:W-:Y:S01]  /*0270*/  LEA R22, P0, R24.reuse, R5, 0x1 ;  /* 0x0000000518167211 */ /* 0x040fe200078008ff */
[----:B------:R1:W4:Y:S03]  /*0280*/  LDG.E.U16 R8, desc[UR6][R16.64] ;  /* 0x0000000610087981 */ /* 0x000326000c1e1500 */
[----:B------:R-:W-:Y:S01]  /*0290*/  LEA.HI.X.SX32 R23, R24, R3, 0x1, P0 ;  /* 0x0000000318177211 */ /* 0x000fe200000f0eff */
[C---:B0-----:R-:W-:Y:S01]  /*02a0*/  IMAD R12, R15.reuse, 0x2, R14 ;  /* 0x000000020f0c7824 */ /* 0x041fe200078e020e */
[C---:B------:R-:W-:Y:S01]  /*02b0*/  LEA R24, P0, R14.reuse, R5, 0x1 ;  /* 0x000000050e187211 */ /* 0x040fe200078008ff */
[----:B------:R0:W5:Y:S03]  /*02c0*/  LDG.E.U16 R9, desc[UR6][R18.64] ;  /* 0x0000000612097981 */ /* 0x000166000c1e1500 */
[----:B------:R-:W-:Y:S01]  /*02d0*/  LEA.HI.X.SX32 R25, R14, R3, 0x1, P0 ;  /* 0x000000030e197211 */ /* 0x000fe200000f0eff */
[C---:B------:R-:W-:Y:S01]  /*02e0*/  IMAD R14, R15.reuse, 0x2, R12 ;  /* 0x000000020f0e7824 */ /* 0x040fe200078e020c */
[C---:B------:R-:W-:Y:S01]  /*02f0*/  LEA R26, P0, R12.reuse, R5, 0x1 ;  /* 0x000000050c1a7211 */ /* 0x040fe200078008ff */
[----:B------:R0:W3:Y:S02]  /*0300*/  LDG.E.U16 R10, desc[UR6][R20.64] ;  /* 0x00000006140a7981 */ /* 0x0000e4000c1e1500 */
[C---:B-1----:R-:W-:Y:S01]  /*0310*/  IMAD R16, R15.reuse, 0x2, R14 ;  /* 0x000000020f107824 */ /* 0x042fe200078e020e */
[----:B------:R-:W-:Y:S01]  /*0320*/  LEA.HI.X.SX32 R27, R12, R3, 0x1, P0 ;  /* 0x000000030c1b7211 */ /* 0x000fe200000f0eff */
[----:B------:R1:W4:Y:S01]  /*0330*/  LDG.E.U16 R11, desc[UR6][R22.64] ;  /* 0x00000006160b7981 */ /* 0x000322000c1e1500 */
[-C--:B------:R-:W-:Y:S01]  /*0340*/  LEA R28, P1, R14, R5.reuse, 0x1 ;  /* 0x000000050e1c7211 */ /* 0x080fe200078208ff */
[C---:B0-----:R-:W-:Y:S01]  /*0350*/  IMAD R18, R15.reuse, 0x2, R16 ;  /* 0x000000020f127824 */ /* 0x041fe200078e0210 */
[----:B------:R-:W-:Y:S01]  /*0360*/  LEA R30, P0, R16, R5, 0x1 ;  /* 0x00000005101e7211 */ /* 0x000fe200078008ff */
[----:B------:R0:W5:Y:S01]  /*0370*/  LDG.E.U16 R12, desc[UR6][R24.64] ;  /* 0x00000006180c7981 */ /* 0x000162000c1e1500 */
[-C--:B------:R-:W-:Y:S01]  /*0380*/  LEA.HI.X.SX32 R29, R14, R3.reuse, 0x1, P1 ;  /* 0x000000030e1d7211 */ /* 0x080fe200008f0eff */
[C---:B------:R-:W-:Y:S01]  /*0390*/  IMAD R20, R15.reuse, 0x2, R18 ;  /* 0x000000020f147824 */ /* 0x040fe200078e0212 */
[----:B------:R-:W-:Y:S01]  /*03a0*/  LEA.HI.X.SX32 R31, R16, R3, 0x1, P0 ;  /* 0x00000003101f7211 */ /* 0x000fe200000f0eff */
[----:B------:R0:W5:Y:S01]  /*03b0*/  LDG.E.U16 R13, desc[UR6][R26.64] ;  /* 0x000000061a0d7981 */ /* 0x000162000c1e1500 */
[----:B-1----:R-:W-:Y:S01]  /*03c0*/  LEA R22, P0, R18, R5, 0x1 ;  /* 0x0000000512167211 */ /* 0x002fe200078008ff */
[----:B------:R-:W-:-:S02]  /*03d0*/  IMAD R32, R15, 0x2, R20 ;  /* 0x000000020f207824 */ /* 0x000fc400078e0214 */
[----:B------:R1:W4:Y:S01]  /*03e0*/  LDG.E.U16 R14, desc[UR6][R28.64] ;  /* 0x000000061c0e7981 */ /* 0x000322000c1e1500 */
[----:B------:R-:W-:Y:S01]  /*03f0*/  LEA.HI.X.SX32 R23, R18, R3, 0x1, P0 ;  /* 0x0000000312177211 */ /* 0x000fe200000f0eff */
[C---:B------:R-:W-:Y:S01]  /*0400*/  IMAD R34, R15.reuse, 0x2, R32 ;  /* 0x000000020f227824 */ /* 0x040fe200078e0220 */
[-C--:B------:R-:W-:Y:S01]  /*0410*/  LEA R18, P0, R20, R5.reuse, 0x1 ;  /* 0x0000000514127211 */ /* 0x080fe200078008ff */
[----:B------:R1:W5:Y:S01]  /*0420*/  LDG.E.U16 R16, desc[UR6][R30.64] ;  /* 0x000000061e107981 */ /* 0x000362000c1e1500 */
[----:B0-----:R-:W-:Y:S02]  /*0430*/  LEA R24, P1, R32, R5, 0x1 ;  /* 0x0000000520187211 */ /* 0x001fe400078208ff */
[-C--:B------:R-:W-:Y:S01]  /*0440*/  LEA.HI.X.SX32 R19, R20, R3.reuse, 0x1, P0 ;  /* 0x0000000314137211 */ /* 0x080fe200000f0eff */
[----:B------:R-:W5:Y:S01]  /*0450*/  LDG.E.U16 R17, desc[UR6][R22.64] ;  /* 0x0000000616117981 */ /* 0x000f62000c1e1500 */
[----:B------:R-:W-:Y:S01]  /*0460*/  LEA.HI.X.SX32 R25, R32, R3, 0x1, P1 ;  /* 0x0000000320197211 */ /* 0x000fe200008f0eff */
[C---:B------:R-:W-:Y:S01]  /*0470*/  IMAD R32, R15.reuse, 0x2, R34 ;  /* 0x000000020f207824 */ /* 0x040fe200078e0222 */
[C---:B------:R-:W-:Y:S01]  /*0480*/  LEA R26, P0, R34.reuse, R5, 0x1 ;  /* 0x00000005221a7211 */ /* 0x040fe200078008ff */
[----:B------:R-:W5:Y:S03]  /*0490*/  LDG.E.U16 R18, desc[UR6][R18.64] ;  /* 0x0000000612127981 */ /* 0x000f66000c1e1500 */
[----:B------:R-:W-:Y:S01]  /*04a0*/  LEA.HI.X.SX32 R27, R34, R3, 0x1, P0 ;  /* 0x00000003221b7211 */ /* 0x000fe200000f0eff */
[C---:B------:R-:W-:Y:S01]  /*04b0*/  IMAD R34, R15.reuse, 0x2, R32 ;  /* 0x000000020f227824 */ /* 0x040fe200078e0220 */
[C---:B-1----:R-:W-:Y:S01]  /*04c0*/  LEA R28, P0, R32.reuse, R5, 0x1 ;  /* 0x00000005201c7211 */ /* 0x042fe200078008ff */
[----:B------:R-:W5:Y:S02]  /*04d0*/  LDG.E.U16 R20, desc[UR6][R24.64] ;  /* 0x0000000618147981 */ /* 0x000f64000c1e1500 */
[C---:B------:R-:W-:Y:S01]  /*04e0*/  IMAD R36, R15.reuse, 0x2, R34 ;  /* 0x000000020f247824 */ /* 0x040fe200078e0222 */
[----:B------:R-:W-:Y:S01]  /*04f0*/  LEA.HI.X.SX32 R29, R32, R3, 0x1, P0 ;  /* 0x00000003201d7211 */ /* 0x000fe200000f0eff */
[----:B------:R0:W5:Y:S01]  /*0500*/  LDG.E.U16 R21, desc[UR6][R26.64] ;  /* 0x000000061a157981 */ /* 0x000162000c1e1500 */
[-C--:B------:R-:W-:Y:S01]  /*0510*/  LEA R30, P0, R34, R5.reuse, 0x1 ;  /* 0x00000005221e7211 */ /* 0x080fe200078008ff */
[C---:B------:R-:W-:Y:S01]  /*0520*/  IMAD R38, R15.reuse, 0x2, R36 ;  /* 0x000000020f267824 */ /* 0x040fe200078e0224 */
[----:B------:R-:W-:Y:S01]  /*0530*/  LEA R32, P1, R36, R5, 0x1 ;  /* 0x0000000524207211 */ /* 0x000fe200078208ff */
[----:B------:R1:W5:Y:S01]  /*0540*/  LDG.E.U16 R22, desc[UR6][R28.64] ;  /* 0x000000061c167981 */ /* 0x000362000c1e1500 */
[----:B------:R-:W-:Y:S01]  /*0550*/  LEA.HI.X.SX32 R31, R34, R3, 0x1, P0 ;  /* 0x00000003221f7211 */ /* 0x000fe200000f0eff */
[----:B------:R-:W-:Y:S01]  /*0560*/  IMAD R40, R15, 0x2, R38 ;  /* 0x000000020f287824 */ /* 0x000fe200078e0226 */
[----:B------:R-:W-:-:S03]  /*0570*/  LEA R34, P0, R38, R5, 0x1 ;  /* 0x0000000526227211 */ /* 0x000fc600078008ff */
[C---:B0-----:R-:W-:Y:S01]  /*0580*/  IMAD R26, R15.reuse, 0x2, R40 ;  /* 0x000000020f1a7824 */ /* 0x041fe200078e0228 */
[-C--:B------:R-:W-:Y:S01]  /*0590*/  LEA.HI.X.SX32 R33, R36, R3.reuse, 0x1, P1 ;  /* 0x0000000324217211 */ /* 0x080fe200008f0eff */
[----:B------:R0:W5:Y:S01]  /*05a0*/  LDG.E.U16 R23, desc[UR6][R30.64] ;  /* 0x000000061e177981 */ /* 0x000162000c1e1500 */
[----:B------:R-:W-:Y:S01]  /*05b0*/  LEA.HI.X.SX32 R35, R38, R3, 0x1, P0 ;  /* 0x0000000326237211 */ /* 0x000fe200000f0eff */
[C---:B------:R-:W-:Y:S01]  /*05c0*/  IMAD R42, R15.reuse, 0x2, R26 ;  /* 0x000000020f2a7824 */ /* 0x040fe200078e021a */
[C---:B------:R-:W-:Y:S01]  /*05d0*/  LEA R36, P0, R40.reuse, R5, 0x1 ;  /* 0x0000000528247211 */ /* 0x040fe200078008ff */
[----:B------:R0:W5:Y:S02]  /*05e0*/  LDG.E.U16 R24, desc[UR6][R32.64] ;  /* 0x0000000620187981 */ /* 0x000164000c1e1500 */
[----:B-1----:R-:W-:Y:S01]  /*05f0*/  IMAD R28, R15, 0x2, R42 ;  /* 0x000000020f1c7824 */ /* 0x002fe200078e022a */
[----:B------:R-:W-:Y:S01]  /*0600*/  LEA.HI.X.SX32 R37, R40, R3, 0x1, P0 ;  /* 0x0000000328257211 */ /* 0x000fe200000f0eff */
[----:B------:R1:W5:Y:S01]  /*0610*/  LDG.E.U16 R25, desc[UR6][R34.64] ;  /* 0x0000000622197981 */ /* 0x000362000c1e1500 */
[----:B------:R-:W-:-:S02]  /*0620*/  LEA R38, P0, R26, R5, 0x1 ;  /* 0x000000051a267211 */ /* 0x000fc400078008ff */
[----:B------:R-:W-:Y:S01]  /*0630*/  LEA R40, P1, R42, R5, 0x1 ;  /* 0x000000052a287211 */ /* 0x000fe200078208ff */
[C---:B0-----:R-:W-:Y:S01]  /*0640*/  IMAD R30, R15.reuse, 0x2, R28 ;  /* 0x000000020f1e7824 */ /* 0x041fe200078e021c */
[-C--:B------:R-:W-:Y:S02]  /*0650*/  LEA.HI.X.SX32 R39, R26, R3.reuse, 0x1, P0 ;  /* 0x000000031a277211 */ /* 0x080fe400000f0eff */
[----:B------:R-:W-:Y:S01]  /*0660*/  LEA.HI.X.SX32 R41, R42, R3, 0x1, P1 ;  /* 0x000000032a297211 */ /* 0x000fe200008f0eff */
[C---:B------:R-:W-:Y:S01]  /*0670*/  IMAD R32, R15.reuse, 0x2, R30 ;  /* 0x000000020f207824 */ /* 0x040fe200078e021e */
[C---:B------:R-:W-:Y:S01]  /*0680*/  LEA R42, P0, R28.reuse, R5, 0x1 ;  /* 0x000000051c2a7211 */ /* 0x040fe200078008ff */
[----:B------:R0:W5:Y:S03]  /*0690*/  LDG.E.U16 R26, desc[UR6][R36.64] ;  /* 0x00000006241a7981 */ /* 0x000166000c1e1500 */
[----:B------:R-:W-:Y:S01]  /*06a0*/  LEA.HI.X.SX32 R43, R28, R3, 0x1, P0 ;  /* 0x000000031c2b7211 */ /* 0x000fe200000f0eff */
[C---:B------:R-:W-:Y:S01]  /*06b0*/  IMAD R46, R15.reuse, 0x2, R32 ;  /* 0x000000020f2e7824 */ /* 0x040fe200078e0220 */
[C---:B-1----:R-:W-:Y:S01]  /*06c0*/  LEA R34, P0, R30.reuse, R5, 0x1 ;  /* 0x000000051e227211 */ /* 0x042fe200078008ff */
[----:B------:R1:W5:Y:S02]  /*06d0*/  LDG.E.U16 R27, desc[UR6][R38.64] ;  /* 0x00000006261b7981 */ /* 0x000364000c1e1500 */
[----:B------:R-:W-:Y:S01]  /*06e0*/  IMAD R48, R15, 0x2, R46 ;  /* 0x000000020f307824 */ /* 0x000fe200078e022e */
[----:B------:R-:W-:Y:S01]  /*06f0*/  LEA.HI.X.SX32 R35, R30, R3, 0x1, P0 ;  /* 0x000000031e237211 */ /* 0x000fe200000f0eff */
[----:B------:R1:W5:Y:S01]  /*0700*/  LDG.E.U16 R28, desc[UR6][R40.64] ;  /* 0x00000006281c7981 */ /* 0x000362000c1e1500 */
[----:B0-----:R-:W-:-:S02]  /*0710*/  LEA R36, P0, R32, R5, 0x1 ;  /* 0x0000000520247211 */ /* 0x001fc400078008ff */
[----:B------:R-:W-:Y:S01]  /*0720*/  LEA R44, P1, R46, R5, 0x1 ;  /* 0x000000052e2c7211 */ /* 0x000fe200078208ff */
[----:B------:R0:W5:Y:S01]  /*0730*/  LDG.E.U16 R29, desc[UR6][R42.64] ;  /* 0x000000062a1d7981 */ /* 0x000162000c1e1500 */
[-C--:B------:R-:W-:Y:S02]  /*0740*/  LEA.HI.X.SX32 R37, R32, R3.reuse, 0x1, P0 ;  /* 0x0000000320257211 */ /* 0x080fe400000f0eff */
[----:B------:R-:W-:Y:S01]  /*0750*/  LEA.HI.X.SX32 R45, R46, R3, 0x1, P1 ;  /* 0x000000032e2d7211 */ /* 0x000fe200008f0eff */
[C---:B------:R-:W-:Y:S01]  /*0760*/  IMAD R46, R15.reuse, 0x2, R48 ;  /* 0x000000020f2e7824 */ /* 0x040fe200078e0230 */
[C---:B-1----:R-:W-:Y:S01]  /*0770*/  LEA R38, P0, R48.reuse, R5, 0x1 ;  /* 0x0000000530267211 */ /* 0x042fe200078008ff */
[----:B------:R-:W5:Y:S03]  /*0780*/  LDG.E.U16 R30, desc[UR6][R34.64] ;  /* 0x00000006221e7981 */ /* 0x000f66000c1e1500 */
[----:B------:R-:W-:Y:S01]  /*0790*/  LEA.HI.X.SX32 R39, R48, R3, 0x1, P0 ;  /* 0x0000000330277211 */ /* 0x000fe200000f0eff */
[C---:B------:R-:W-:Y:S01]  /*07a0*/  IMAD R48, R15.reuse, 0x2, R46 ;  /* 0x000000020f307824 */ /* 0x040fe200078e022e */
[C---:B------:R-:W-:Y:S01]  /*07b0*/  LEA R40, P0, R46.reuse, R5, 0x1 ;  /* 0x000000052e287211 */ /* 0x040fe200078008ff */
[----:B------:R-:W5:Y:S02]  /*07c0*/  LDG.E.U16 R32, desc[UR6][R44.64] ;  /* 0x000000062c207981 */ /* 0x000f64000c1e1500 */
[C---:B------:R-:W-:Y:S01]  /*07d0*/  IMAD R50, R15.reuse, 0x2, R48 ;  /* 0x000000020f327824 */ /* 0x040fe200078e0230 */
[----:B------:R-:W-:Y:S01]  /*07e0*/  LEA.HI.X.SX32 R41, R46, R3, 0x1, P0 ;  /* 0x000000032e297211 */ /* 0x000fe200000f0eff */
[----:B------:R1:W5:Y:S02]  /*07f0*/  LDG.E.U16 R33, desc[UR6][R38.64] ;  /* 0x0000000626217981 */ /* 0x000364000c1e1500 */
[----:B------:R-:W-:Y:S01]  /*0800*/  IMAD R52, R15, 0x2, R50 ;  /* 0x000000020f347824 */ /* 0x000fe200078e0232 */
[-C--:B------:R-:W-:Y:S01]  /*0810*/  LEA R46, P1, R50, R5.reuse, 0x1 ;  /* 0x00000005322e7211 */ /* 0x080fe200078208ff */
[----:B------:R1:W5:Y:S01]  /*0820*/  LDG.E.U16 R34, desc[UR6][R40.64] ;  /* 0x0000000628227981 */ /* 0x000362000c1e1500 */
[----:B0-----:R-:W-:-:S02]  /*0830*/  LEA R42, P0, R48, R5, 0x1 ;  /* 0x00000005302a7211 */ /* 0x001fc400078008ff */
[-C--:B------:R-:W-:Y:S01]  /*0840*/  LEA.HI.X.SX32 R47, R50, R3.reuse, 0x1, P1 ;  /* 0x00000003322f7211 */ /* 0x080fe200008f0eff */
[C---:B------:R-:W-:Y:S01]  /*0850*/  IMAD R50, R15.reuse, 0x2, R52 ;  /* 0x000000020f327824 */ /* 0x040fe200078e0234 */
[----:B------:R-:W-:Y:S01]  /*0860*/  LEA.HI.X.SX32 R43, R48, R3, 0x1, P0 ;  /* 0x00000003302b7211 */ /* 0x000fe200000f0eff */
[----:B------:R-:W5:Y:S01]  /*0870*/  LDG.E.U16 R31, desc[UR6][R36.64] ;  /* 0x00000006241f7981 */ /* 0x000f62000c1e1500 */
[C---:B------:R-:W-:Y:S01]  /*0880*/  LEA R48, P0, R52.reuse, R5, 0x1 ;  /* 0x0000000534307211 */ /* 0x040fe200078008ff */
[C---:B-1----:R-:W-:Y:S02]  /*0890*/  IMAD R38, R15.reuse, 0x2, R50 ;  /* 0x000000020f267824 */ /* 0x042fe400078e0232 */
[----:B------:R0:W5:Y:S01]  /*08a0*/  LDG.E.U16 R35, desc[UR6][R42.64] ;  /* 0x000000062a237981 */ /* 0x000162000c1e1500 */
[----:B------:R-:W-:Y:S01]  /*08b0*/  LEA.HI.X.SX32 R49, R52, R3, 0x1, P0 ;  /* 0x0000000334317211 */ /* 0x000fe200000f0eff */
[----:B------:R-:W-:Y:S01]  /*08c0*/  IMAD R54, R15, 0x2, R38 ;  /* 0x000000020f367824 */ /* 0x000fe200078e0226 */
[----:B------:R-:W-:-:S03]  /*08d0*/  LEA R44, P0, R50, R5, 0x1 ;  /* 0x00000005322c7211 */ /* 0x000fc600078008ff */
[C---:B------:R-:W-:Y:S01]  /*08e0*/  IMAD R40, R15.reuse, 0x2, R54 ;  /* 0x000000020f287824 */ /* 0x040fe200078e0236 */
[----:B------:R-:W-:Y:S01]  /*08f0*/  LEA.HI.X.SX32 R45, R50, R3, 0x1, P0 ;  /* 0x00000003322d7211 */ /* 0x000fe200000f0eff */
[----:B------:R1:W5:Y:S01]  /*0900*/  LDG.E.U16 R36, desc[UR6][R46.64] ;  /* 0x000000062e247981 */ /* 0x000362000c1e1500 */
[-C--:B------:R-:W-:Y:S02]  /*0910*/  LEA R50, P0, R38, R5.reuse, 0x1 ;  /* 0x0000000526327211 */ /* 0x080fe400078008ff */
[----:B------:R-:W-:Y:S01]  /*0920*/  LEA R52, P1, R54, R5, 0x1 ;  /* 0x0000000536347211 */ /* 0x000fe200078208ff */
[C---:B0-----:R-:W-:Y:S01]  /*0930*/  IMAD R42, R15.reuse, 0x2, R40 ;  /* 0x000000020f2a7824 */ /* 0x041fe200078e0228 */
[-C--:B------:R-:W-:Y:S01]  /*0940*/  LEA.HI.X.SX32 R51, R38, R3.reuse, 0x1, P0 ;  /* 0x0000000326337211 */ /* 0x080fe200000f0eff */
[----:B------:R0:W5:Y:S01]  /*0950*/  LDG.E.U16 R37, desc[UR6][R48.64] ;  /* 0x0000000630257981 */ /* 0x000162000c1e1500 */
[----:B------:R-:W-:Y:S02]  /*0960*/  LEA.HI.X.SX32 R53, R54, R3, 0x1, P1 ;  /* 0x0000000336357211 */ /* 0x000fe400008f0eff */
[C---:B------:R-:W-:Y:S01]  /*0970*/  LEA R54, P0, R40.reuse, R5, 0x1 ;  /* 0x0000000528367211 */ /* 0x040fe200078008ff */
[----:B------:R-:W-:Y:S01]  /*0980*/  IMAD R58, R15, 0x2, R42 ;  /* 0x000000020f3a7824 */ /* 0x000fe200078e022a */
[----:B------:R0:W5:Y:S02]  /*0990*/  LDG.E.U16 R38, desc[UR6][R44.64] ;  /* 0x000000062c267981 */ /* 0x000164000c1e1500 */
[----:B------:R-:W-:-:S02]  /*09a0*/  LEA.HI.X.SX32 R55, R40, R3, 0x1, P0 ;  /* 0x0000000328377211 */ /* 0x000fc400000f0eff */
[C---:B-1----:R-:W-:Y:S01]  /*09b0*/  LEA R46, P0, R42.reuse, R5, 0x1 ;  /* 0x000000052a2e7211 */ /* 0x042fe200078008ff */
[C---:B------:R-:W-:Y:S01]  /*09c0*/  IMAD R60, R15.reuse, 0x2, R58 ;  /* 0x000000020f3c7824 */ /* 0x040fe200078e023a */
[----:B------:R1:W5:Y:S02]  /*09d0*/  LDG.E.U16 R39, desc[UR6][R50.64] ;  /* 0x0000000632277981 */ /* 0x000364000c1e1500 */
[----:B------:R-:W-:Y:S02]  /*09e0*/  LEA.HI.X.SX32 R47, R42, R3, 0x1, P0 ;  /* 0x000000032a2f7211 */ /* 0x000fe400000f0eff */
[-C--:B0-----:R-:W-:Y:S01]  /*09f0*/  LEA R48, P0, R58, R5.reuse, 0x1 ;  /* 0x000000053a307211 */ /* 0x081fe200078008ff */
[C---:B------:R-:W-:Y:S01]  /*0a00*/  IMAD R44, R15.reuse, 0x2, R60 ;  /* 0x000000020f2c7824 */ /* 0x040fe200078e023c */
[----:B------:R-:W-:Y:S01]  /*0a10*/  LEA R56, P1, R60, R5, 0x1 ;  /* 0x000000053c387211 */ /* 0x000fe200078208ff */
[----:B------:R0:W5:Y:S01]  /*0a20*/  LDG.E.U16 R40, desc[UR6][R52.64] ;  /* 0x0000000634287981 */ /* 0x000162000c1e1500 */
[-C--:B------:R-:W-:Y:S01]  /*0a30*/  LEA.HI.X.SX32 R49, R58, R3.reuse, 0x1, P0 ;  /* 0x000000033a317211 */ /* 0x080fe200000f0eff */
[C---:B------:R-:W-:Y:S01]  /*0a40*/  IMAD R58, R15.reuse, 0x2, R44 ;  /* 0x000000020f3a7824 */ /* 0x040fe200078e022c */
[----:B------:R-:W-:Y:S01]  /*0a50*/  LEA.HI.X.SX32 R57, R60, R3, 0x1, P1 ;  /* 0x000000033c397211 */ /* 0x000fe200008f0eff */
[----:B------:R0:W5:Y:S02]  /*0a60*/  LDG.E.U16 R41, desc[UR6][R54.64] ;  /* 0x0000000636297981 */ /* 0x000164000c1e1500 */
[C---:B------:R-:W-:Y:S01]  /*0a70*/  IMAD R60, R15.reuse, 0x2, R58 ;  /* 0x000000020f3c7824 */ /* 0x040fe200078e023a */
[----:B-1----:R-:W-:Y:S01]  /*0a80*/  LEA R50, P0, R44, R5, 0x1 ;  /* 0x000000052c327211 */ /* 0x002fe200078008ff */
[----:B------:R-:W5:Y:S02]  /*0a90*/  LDG.E.U16 R43, desc[UR6][R48.64] ;  /* 0x00000006302b7981 */ /* 0x000f64000c1e1500 */
[----:B------:R-:W-:-:S02]  /*0aa0*/  IMAD R62, R15, 0x2, R60 ;  /* 0x000000020f3e7824 */ /* 0x000fc400078e023c */
[----:B------:R-:W5:Y:S02]  /*0ab0*/  LDG.E.U16 R42, desc[UR6][R46.64] ;  /* 0x000000062e2a7981 */ /* 0x000f64000c1e1500 */
[----:B------:R-:W-:Y:S01]  /*0ac0*/  IMAD R64, R15, 0x2, R62 ;  /* 0x000000020f407824 */ /* 0x000fe200078e023e */
[----:B------:R-:W-:-:S03]  /*0ad0*/  LEA.HI.X.SX32 R51, R44, R3, 0x1, P0 ;  /* 0x000000032c337211 */ /* 0x000fc600000f0eff */
[C---:B------:R-:W-:Y:S01]  /*0ae0*/  IMAD R66, R15.reuse, 0x2, R64 ;  /* 0x000000020f427824 */ /* 0x040fe200078e0240 */
[C---:B0-----:R-:W-:Y:S01]  /*0af0*/  LEA R52, P0, R58.reuse, R5, 0x1 ;  /* 0x000000053a347211 */ /* 0x041fe200078008ff */
[----:B------:R0:W5:Y:S02]  /*0b00*/  LDG.E.U16 R44, desc[UR6][R56.64] ;  /* 0x00000006382c7981 */ /* 0x000164000c1e1500 */
[C---:B------:R-:W-:Y:S01]  /*0b10*/  IMAD R68, R15.reuse, 0x2, R66 ;  /* 0x000000020f447824 */ /* 0x040fe200078e0242 */
[----:B------:R-:W-:Y:S01]  /*0b20*/  LEA.HI.X.SX32 R53, R58, R3, 0x1, P0 ;  /* 0x000000033a357211 */ /* 0x000fe200000f0eff */
[----:B------:R-:W5:Y:S01]  /*0b30*/  LDG.E.U16 R45, desc[UR6][R50.64] ;  /* 0x00000006322d7981 */ /* 0x000f62000c1e1500 */
[-C--:B------:R-:W-:Y:S01]  /*0b40*/  LEA R54, P0, R60, R5.reuse, 0x1 ;  /* 0x000000053c367211 */ /* 0x080fe200078008ff */
[C---:B------:R-:W-:Y:S01]  /*0b50*/  IMAD R70, R15.reuse, 0x2, R68 ;  /* 0x000000020f467824 */ /* 0x040fe200078e0244 */
[----:B------:R-:W-:Y:S01]  /*0b60*/  LEA R58, P1, R62, R5, 0x1 ;  /* 0x000000053e3a7211 */ /* 0x000fe200078208ff */
[----:B------:R-:W5:Y:S01]  /*0b70*/  LDG.E.U16 R46, desc[UR6][R52.64] ;  /* 0x00000006342e7981 */ /* 0x000f62000c1e1500 */
[----:B------:R-:W-:Y:S01]  /*0b80*/  LEA.HI.X.SX32 R55, R60, R3, 0x1, P0 ;  /* 0x000000033c377211 */ /* 0x000fe200000f0eff */
[----:B------:R-:W-:Y:S01]  /*0b90*/  IMAD R72, R15, 0x2, R70 ;  /* 0x000000020f487824 */ /* 0x000fe200078e0246 */
[----:B0-----:R-:W-:-:S03]  /*0ba0*/  LEA R56, P0, R64, R5, 0x1 ;  /* 0x0000000540387211 */ /* 0x001fc600078008ff */
[C---:B------:R-:W-:Y:S01]  /*0bb0*/  IMAD R74, R15.reuse, 0x2, R72 ;  /* 0x000000020f4a7824 */ /* 0x040fe200078e0248 */
[----:B------:R-:W-:Y:S01]  /*0bc0*/  LEA.HI.X.SX32 R57, R64, R3, 0x1, P0 ;  /* 0x0000000340397211 */ /* 0x000fe200000f0eff */
[----:B------:R-:W5:Y:S01]  /*0bd0*/  LDG.E.U16 R47, desc[UR6][R54.64] ;  /* 0x00000006362f7981 */ /* 0x000f62000c1e1500 */
[----:B------:R-:W-:Y:S01]  /*0be0*/  LEA R60, P0, R66, R5, 0x1 ;  /* 0x00000005423c7211 */ /* 0x000fe200078008ff */
[C---:B------:R-:W-:Y:S01]  /*0bf0*/  IMAD R76, R15.reuse, 0x2, R74 ;  /* 0x000000020f4c7824 */ /* 0x040fe200078e024a */
[-C--:B------:R-:W-:Y:S01]  /*0c00*/  LEA.HI.X.SX32 R59, R62, R3.reuse, 0x1, P1 ;  /* 0x000000033e3b7211 */ /* 0x080fe200008f0eff */
[----:B------:R-:W5:Y:S01]  /*0c10*/  LDG.E.U16 R49, desc[UR6][R56.64] ;  /* 0x0000000638317981 */ /* 0x000f62000c1e1500 */
[----:B------:R-:W-:Y:S02]  /*0c20*/  LEA.HI.X.SX32 R61, R66, R3, 0x1, P0 ;  /* 0x00000003423d7211 */ /* 0x000fe400000f0eff */
[-C--:B------:R-:W-:Y:S01]  /*0c30*/  LEA R62, P0, R68, R5.reuse, 0x1 ;  /* 0x00000005443e7211 */ /* 0x080fe200078008ff */
[----:B------:R-:W-:Y:S01]  /*0c40*/  IMAD R78, R15, 0x2, R76 ;  /* 0x000000020f4e7824 */ /* 0x000fe200078e024c */
[----:B------:R-:W-:Y:S01]  /*0c50*/  LEA R64, P1, R70, R5, 0x1 ;  /* 0x0000000546407211 */ /* 0x000fe200078208ff */
[----:B------:R0:W5:Y:S01]  /*0c60*/  LDG.E.U16 R48, desc[UR6][R58.64] ;  /* 0x000000063a307981 */ /* 0x000162000c1e1500 */
[----:B------:R-:W-:-:S02]  /*0c70*/  LEA.HI.X.SX32 R63, R68, R3, 0x1, P0 ;  /* 0x00000003443f7211 */ /* 0x000fc400000f0eff */
[----:B------:R-:W-:Y:S01]  /*0c80*/  LEA.HI.X.SX32 R65, R70, R3, 0x1, P1 ;  /* 0x0000000346417211 */ /* 0x000fe200008f0eff */
[----:B------:R-:W-:Y:S01]  /*0c90*/  IMAD R70, R15, 0x2, R78 ;  /* 0x000000020f467824 */ /* 0x000fe200078e024e */
[----:B------:R1:W5:Y:S01]  /*0ca0*/  LDG.E.U16 R50, desc[UR6][R60.64] ;  /* 0x000000063c327981 */ /* 0x000362000c1e1500 */
[----:B0-----:R-:W-:-:S03]  /*0cb0*/  LEA R58, P0, R72, R5, 0x1 ;  /* 0x00000005483a7211 */ /* 0x001fc600078008ff */
[----:B------:R0:W5:Y:S01]  /*0cc0*/  LDG.E.U16 R51, desc[UR6][R62.64] ;  /* 0x000000063e337981 */ /* 0x000162000c1e1500 */
[----:B------:R-:W-:Y:S01]  /*0cd0*/  LEA.HI.X.SX32 R59, R72, R3, 0x1, P0 ;  /* 0x00000003483b7211 */ /* 0x000fe200000f0eff */
[C---:B------:R-:W-:Y:S01]  /*0ce0*/  IMAD R72, R15.reuse, 0x2, R70 ;  /* 0x000000020f487824 */ /* 0x040fe200078e0246 */
[C---:B------:R-:W-:Y:S01]  /*0cf0*/  LEA R66, P0, R74.reuse, R5, 0x1 ;  /* 0x000000054a427211 */ /* 0x040fe200078008ff */
[----:B------:R0:W5:Y:S02]  /*0d00*/  LDG.E.U16 R52, desc[UR6][R64.64] ;  /* 0x0000000640347981 */ /* 0x000164000c1e1500 */
[C---:B------:R-:W-:Y:S01]  /*0d10*/  IMAD R80, R15.reuse, 0x2, R72 ;  /* 0x000000020f507824 */ /* 0x040fe200078e0248 */
[----:B------:R-:W-:Y:S01]  /*0d20*/  LEA.HI.X.SX32 R67, R74, R3, 0x1, P0 ;  /* 0x000000034a437211 */ /* 0x000fe200000f0eff */
[----:B------:R-:W5:Y:S02]  /*0d30*/  LDG.E.U16 R53, desc[UR6][R58.64] ;  /* 0x000000063a357981 */ /* 0x000f64000c1e1500 */
[C---:B------:R-:W-:Y:S01]  /*0d40*/  IMAD R74, R15.reuse, 0x2, R80 ;  /* 0x000000020f4a7824 */ /* 0x040fe200078e0250 */
[-C--:B-1----:R-:W-:Y:S01]  /*0d50*/  LEA R60, P0, R76, R5.reuse, 0x1 ;  /* 0x000000054c3c7211 */ /* 0x082fe200078008ff */
[----:B------:R1:W5:Y:S02]  /*0d60*/  LDG.E.U16 R54, desc[UR6][R66.64] ;  /* 0x0000000642367981 */ /* 0x000364000c1e1500 */
[----:B------:R-:W-:Y:S01]  /*0d70*/  IMAD R82, R15, 0x2, R74 ;  /* 0x000000020f527824 */ /* 0x000fe200078e024a */
[----:B------:R-:W-:-:S02]  /*0d80*/  LEA R68, P1, R78, R5, 0x1 ;  /* 0x000000054e447211 */ /* 0x000fc400078208ff */
[-C--:B------:R-:W-:Y:S01]  /*0d90*/  LEA.HI.X.SX32 R61, R76, R3.reuse, 0x1, P0 ;  /* 0x000000034c3d7211 */ /* 0x080fe200000f0eff */
        /* <DEDUP_REMOVED lines=14> */
[----:B-1----:R-:W-:-:S03]  /*0e80*/  LEA R66, P0, R80, R5, 0x1 ;  /* 0x0000000550427211 */ /* 0x002fc600078008ff */
[C---:B------:R-:W-:Y:S01]  /*0e90*/  IMAD R90, R15.reuse, 0x2, R88 ;  /* 0x000000020f5a7824 */ /* 0x040fe200078e0258 */
[----:B------:R-:W-:Y:S01]  /*0ea0*/  LEA.HI.X.SX32 R67, R80, R3, 0x1, P0 ;  /* 0x0000000350437211 */ /* 0x000fe200000f0eff */
[----:B------:R-:W5:Y:S01]  /*0eb0*/  LDG.E.U16 R58, desc[UR6][R64.64] ;  /* 0x00000006403a7981 */ /* 0x000f62000c1e1500 */
[----:B0-----:R-:W-:Y:S01]  /*0ec0*/  LEA R68, P0, R82, R5, 0x1 ;  /* 0x0000000552447211 */ /* 0x001fe200078008ff */
[C---:B------:R-:W-:Y:S01]  /*0ed0*/  IMAD R92, R15.reuse, 0x2, R90 ;  /* 0x000000020f5c7824 */ /* 0x040fe200078e025a */
[-C--:B------:R-:W-:Y:S01]  /*0ee0*/  LEA.HI.X.SX32 R71, R74, R3.reuse, 0x1, P1 ;  /* 0x000000034a477211 */ /* 0x080fe200008f0eff */
[----:B------:R-:W5:Y:S01]  /*0ef0*/  LDG.E.U16 R59, desc[UR6][R66.64] ;  /* 0x00000006423b7981 */ /* 0x000f62000c1e1500 */
        /* <DEDUP_REMOVED lines=8> */
[-C--:B------:R-:W-:Y:S01]  /*0f80*/  LEA R74, P0, R78, R5.reuse, 0x1 ;  /* 0x000000054e4a7211 */ /* 0x080fe200078008ff */
[----:B------:R1:W5:Y:S01]  /*0f90*/  LDG.E.U16 R62, desc[UR6][R72.64] ;  /* 0x00000006483e7981 */ /* 0x000362000c1e1500 */
[----:B------:R-:W-:Y:S01]  /*0fa0*/  LEA R76, P1, R84, R5, 0x1 ;  /* 0x00000005544c7211 */ /* 0x000fe200078208ff */
[----:B------:R-:W-:Y:S01]  /*0fb0*/  IMAD R98, R15, 0x2, R96 ;  /* 0x000000020f627824 */ /* 0x000fe200078e0260 */
[----:B------:R-:W-:-:S02]  /*0fc0*/  LEA.HI.X.SX32 R75, R78, R3, 0x1, P0 ;  /* 0x000000034e4b7211 */ /* 0x000fc400000f0eff */
[----:B------:R-:W-:Y:S01]  /*0fd0*/  LEA.HI.X.SX32 R77, R84, R3, 0x1, P1 ;  /* 0x00000003544d7211 */ /* 0x000fe200008f0eff */
[C---:B------:R-:W-:Y:S01]  /*0fe0*/  IMAD R84, R15.reuse, 0x2, R98 ;  /* 0x000000020f547824 */ /* 0x040fe200078e0262 */
[C---:B0-----:R-:W-:Y:S01]  /*0ff0*/  LEA R70, P0, R86.reuse, R5, 0x1 ;  /* 0x0000000556467211 */ /* 0x041fe200078008ff */
[----:B------:R0:W5:Y:S03]  /*1000*/  LDG.E.U16 R63, desc[UR6][R74.64] ;  /* 0x000000064a3f7981 */ /* 0x000166000c1e1500 */
        /* <DEDUP_REMOVED lines=8> */
[C---:B-1----:R-:W-:Y:S01]  /*1090*/  LEA R72, P0, R90.reuse, R5, 0x1 ;  /* 0x000000055a487211 */ /* 0x042fe200078008ff */
[----:B------:R1:W5:Y:S02]  /*10a0*/  LDG.E.U16 R66, desc[UR6][R78.64] ;  /* 0x000000064e427981 */ /* 0x000364000c1e1500 */
[----:B------:R-:W-:Y:S01]  /*10b0*/  IMAD R104, R15, 0x2, R102 ;  /* 0x000000020f687824 */ /* 0x000fe200078e0266 */
[----:B------:R-:W-:-:S03]  /*10c0*/  LEA.HI.X.SX32 R73, R90, R3, 0x1, P0 ;  /* 0x000000035a497211 */ /* 0x000fc600000f0eff */
[C---:B------:R-:W-:Y:S01]  /*10d0*/  IMAD R90, R15.reuse, 0x2, R104 ;  /* 0x000000020f5a7824 */ /* 0x040fe200078e0268 */
[C---:B0-----:R-:W-:Y:S01]  /*10e0*/  LEA R74, P0, R82.reuse, R5, 0x1 ;  /* 0x00000005524a7211 */ /* 0x041fe200078008ff */
[----:B------:R-:W5:Y:S02]  /*10f0*/  LDG.E.U16 R67, desc[UR6][R72.64] ;  /* 0x0000000648437981 */ /* 0x000f64000c1e1500 */
[C---:B------:R-:W-:Y:S01]  /*1100*/  IMAD R106, R15.reuse, 0x2, R90 ;  /* 0x000000020f6a7824 */ /* 0x040fe200078e025a */
[----:B------:R-:W-:Y:S02]  /*1110*/  LEA.HI.X.SX32 R75, R82, R3, 0x1, P0 ;  /* 0x00000003524b7211 */ /* 0x000fe400000f0eff */
[-C--:B--2---:R-:W-:Y:S01]  /*1120*/  LEA R76, P0, R94, R5.reuse, 0x1 ;  /* 0x000000055e4c7211 */ /* 0x084fe200078008ff */
[C---:B------:R-:W-:Y:S01]  /*1130*/  IMAD R108, R15.reuse, 0x2, R106 ;  /* 0x000000020f6c7824 */ /* 0x040fe200078e026a */
[----:B------:R-:W-:Y:S01]  /*1140*/  LEA R80, P1, R92, R5, 0x1 ;  /* 0x000000055c507211 */ /* 0x000fe200078208ff */
[----:B------:R-:W2:Y:S01]  /*1150*/  LDG.E.U16 R69, desc[UR6][R74.64] ;  /* 0x000000064a457981 */ /* 0x000ea2000c1e1500 */
[----:B------:R-:W-:Y:S01]  /*1160*/  LEA.HI.X.SX32 R77, R94, R3, 0x1, P0 ;  /* 0x000000035e4d7211 */ /* 0x000fe200000f0eff */
[----:B------:R-:W-:Y:S01]  /*1170*/  IMAD R94, R15, 0x2, R108 ;  /* 0x000000020f5e7824 */ /* 0x000fe200078e026c */
[----:B-1----:R-:W-:-:S03]  /*1180*/  LEA R78, P0, R96, R5, 0x1 ;  /* 0x00000005604e7211 */ /* 0x002fc600078008ff */
[C---:B------:R-:W-:Y:S01]  /*1190*/  IMAD R110, R15.reuse, 0x2, R94 ;  /* 0x000000020f6e7824 */ /* 0x040fe200078e025e */
[----:B------:R-:W-:Y:S01]  /*11a0*/  LEA.HI.X.SX32 R81, R92, R3, 0x1, P1 ;  /* 0x000000035c517211 */ /* 0x000fe200008f0eff */
[----:B------:R-:W2:Y:S01]  /*11b0*/  LDG.E.U16 R70, desc[UR6][R76.64] ;  /* 0x000000064c467981 */ /* 0x000ea2000c1e1500 */
[----:B------:R-:W-:Y:S02]  /*11c0*/  LEA R82, P1, R98, R5, 0x1 ;  /* 0x0000000562527211 */ /* 0x000fe400078208ff */
[-C--:B------:R-:W-:Y:S01]  /*11d0*/  LEA.HI.X.SX32 R79, R96, R3.reuse, 0x1, P0 ;  /* 0x00000003604f7211 */ /* 0x080fe200000f0eff */
[C---:B------:R-:W-:Y:S01]  /*11e0*/  IMAD R96, R15.reuse, 0x2, R110 ;  /* 0x000000020f607824 */ /* 0x040fe200078e026e */
[----:B------:R-:W-:Y:S01]  /*11f0*/  LEA.HI.X.SX32 R83, R98, R3, 0x1, P1 ;  /* 0x0000000362537211 */ /* 0x000fe200008f0eff */
[----:B------:R0:W2:Y:S02]  /*1200*/  LDG.E.U16 R68, desc[UR6][R80.64] ;  /* 0x0000000650447981 */ /* 0x0000a4000c1e1500 */
[C---:B------:R-:W-:Y:S01]  /*1210*/  IMAD R98, R15.reuse, 0x2, R96 ;  /* 0x000000020f627824 */ /* 0x040fe200078e0260 */
[----:B------:R-:W-:Y:S01]  /*1220*/  LEA R88, P1, R102, R5, 0x1 ;  /* 0x0000000566587211 */ /* 0x000fe200078208ff */
[----:B------:R1:W2:Y:S02]  /*1230*/  LDG.E.U16 R72, desc[UR6][R82.64] ;  /* 0x0000000652487981 */ /* 0x0002a4000c1e1500 */
[----:B------:R-:W-:-:S02]  /*1240*/  IMAD R112, R15, 0x2, R98 ;  /* 0x000000020f707824 */ /* 0x000fc400078e0262 */
[----:B------:R-:W2:Y:S02]  /*1250*/  LDG.E.U16 R71, desc[UR6][R78.64] ;  /* 0x000000064e477981 */ /* 0x000ea4000c1e1500 */
[----:B------:R-:W-:-:S04]  /*1260*/  IMAD R114, R15, 0x2, R112 ;  /* 0x000000020f727824 */ /* 0x000fc800078e0270 */
[----:B------:R-:W-:Y:S01]  /*1270*/  IMAD R116, R15, 0x2, R114 ;  /* 0x000000020f747824 */ /* 0x000fe200078e0272 */
[----:B------:R-:W-:-:S03]  /*1280*/  LEA.HI.X.SX32 R89, R102, R3, 0x1, P1 ;  /* 0x0000000366597211 */ /* 0x000fc600008f0eff */
[C---:B------:R-:W-:Y:S01]  /*1290*/  IMAD R118, R15.reuse, 0x2, R116 ;  /* 0x000000020f767824 */ /* 0x040fe200078e0274 */
[C---:B0-----:R-:W-:Y:S01]  /*12a0*/  LEA R80, P0, R84.reuse, R5, 0x1 ;  /* 0x0000000554507211 */ /* 0x041fe200078008ff */
[----:B------:R-:W2:Y:S02]  /*12b0*/  LDG.E.U16 R76, desc[UR6][R88.64] ;  /* 0x00000006584c7981 */ /* 0x000ea4000c1e1500 */
[----:B------:R-:W-:Y:S01]  /*12c0*/  IMAD R102, R15, 0x2, R118 ;  /* 0x000000020f667824 */ /* 0x000fe200078e0276 */
[----:B------:R-:W-:-:S03]  /*12d0*/  LEA.HI.X.SX32 R81, R84, R3, 0x1, P0 ;  /* 0x0000000354517211 */ /* 0x000fc600000f0eff */
[C---:B------:R-:W-:Y:S01]  /*12e0*/  IMAD R120, R15.reuse, 0x2, R102 ;  /* 0x000000020f787824 */ /* 0x040fe200078e0266 */
[C---:B------:R-:W-:Y:S01]  /*12f0*/  LEA R84, P0, R86.reuse, R5, 0x1 ;  /* 0x0000000556547211 */ /* 0x040fe200078008ff */
[----:B------:R0:W2:Y:S02]  /*1300*/  LDG.E.U16 R73, desc[UR6][R80.64] ;  /* 0x0000000650497981 */ /* 0x0000a4000c1e1500 */
[C---:B------:R-:W-:Y:S01]  /*1310*/  IMAD R122, R15.reuse, 0x2, R120 ;  /* 0x000000020f7a7824 */ /* 0x040fe200078e0278 */
[----:B------:R-:W-:Y:S02]  /*1320*/  LEA.HI.X.SX32 R85, R86, R3, 0x1, P0 ;  /* 0x0000000356557211 */ /* 0x000fe400000f0eff */
[-C--:B------:R-:W-:Y:S01]  /*1330*/  LEA R86, P0, R100, R5.reuse, 0x1 ;  /* 0x0000000564567211 */ /* 0x080fe200078008ff */
        /* <DEDUP_REMOVED lines=8> */
[----:B------:R1:W2:Y:S01]  /*13c0*/  LDG.E.U16 R75, desc[UR6][R86.64] ;  /* 0x00000006564b7981 */ /* 0x0002a2000c1e1500 */
[----:B0-----:R-:W-:Y:S01]  /*13d0*/  LEA R80, P0, R90, R5, 0x1 ;  /* 0x000000055a507211 */ /* 0x001fe200078008ff */
[C---:B------:R-:W-:Y:S01]  /*13e0*/  IMAD R130, R15.reuse, 0x2, R128 ;  /* 0x000000020f827824 */ /* 0x040fe200078e0280 */
[-C--:B------:R-:W-:Y:S01]  /*13f0*/  LEA.HI.X.SX32 R93, R108, R3.reuse, 0x1, P1 ;  /* 0x000000036c5d7211 */ /* 0x080fe200008f0eff */
[----:B------:R0:W2:Y:S01]  /*1400*/  LDG.E.U16 R77, desc[UR6][R82.64] ;  /* 0x00000006524d7981 */ /* 0x0000a2000c1e1500 */
[----:B------:R-:W-:Y:S01]  /*1410*/  LEA.HI.X.SX32 R81, R90, R3, 0x1, P0 ;  /* 0x000000035a517211 */ /* 0x000fe200000f0eff */
[C---:B------:R-:W-:Y:S01]  /*1420*/  IMAD R132, R15.reuse, 0x2, R130 ;  /* 0x000000020f847824 */ /* 0x040fe200078e0282 */
[C---:B------:R-:W-:Y:S01]  /*1430*/  LEA R90, P0, R106.reuse, R5, 0x1 ;  /* 0x000000056a5a7211 */ /* 0x040fe200078008ff */
[----:B------:R-:W2:Y:S02]  /*1440*/  LDG.E.U16 R84, desc[UR6][R92.64] ;  /* 0x000000065c547981 */ /* 0x000ea4000c1e1500 */
[C---:B------:R-:W-:Y:S01]  /*1450*/  IMAD R134, R15.reuse, 0x2, R132 ;  /* 0x000000020f867824 */ /* 0x040fe200078e0284 */
[----:B------:R-:W-:Y:S01]  /*1460*/  LEA.HI.X.SX32 R91, R106, R3, 0x1, P0 ;  /* 0x000000036a5b7211 */ /* 0x000fe200000f0eff */
[----:B------:R3:W2:Y:S01]  /*1470*/  LDG.E.U16 R78, desc[UR6][R80.64] ;  /* 0x00000006504e7981 */ /* 0x0006a2000c1e1500 */
[-C--:B-1----:R-:W-:Y:S01]  /*1480*/  LEA R86, P0, R94, R5.reuse, 0x1 ;  /* 0x000000055e567211 */ /* 0x082fe200078008ff */
[----:B------:R-:W-:Y:S01]  /*1490*/  IMAD R136, R15, 0x2, R134 ;  /* 0x000000020f887824 */ /* 0x000fe200078e0286 */
[----:B------:R-:W-:Y:S01]  /*14a0*/  LEA R88, P1, R98, R5, 0x1 ;  /* 0x0000000562587211 */ /* 0x000fe200078208ff */
[----:B------:R1:W2:Y:S01]  /*14b0*/  LDG.E.U16 R79, desc[UR6][R90.64] ;  /* 0x000000065a4f7981 */ /* 0x0002a2000c1e1500 */
[----:B------:R-:W-:-:S02]  /*14c0*/  LEA.HI.X.SX32 R87, R94, R3, 0x1, P0 ;  /* 0x000000035e577211 */ /* 0x000fc400000f0eff */
[----:B0-----:R-:W-:Y:S01]  /*14d0*/  LEA R82, P0, R110, R5, 0x1 ;  /* 0x000000056e527211 */ /* 0x001fe200078008ff */
[C---:B------:R-:W-:Y:S01]  /*14e0*/  IMAD R138, R15.reuse, 0x2, R136 ;  /* 0x000000020f8a7824 */ /* 0x040fe200078e0288 */
[-C--:B------:R-:W-:Y:S01]  /*14f0*/  LEA.HI.X.SX32 R89, R98, R3.reuse, 0x1, P1 ;  /* 0x0000000362597211 */ /* 0x080fe200008f0eff */
[----:B------:R0:W2:Y:S01]  /*1500*/  LDG.E.U16 R85, desc[UR6][R86.64] ;  /* 0x0000000656557981 */ /* 0x0000a2000c1e1500 */
[----:B------:R-:W-:Y:S01]  /*1510*/  LEA.HI.X.SX32 R83, R110, R3, 0x1, P0 ;  /* 0x000000036e537211 */ /* 0x000fe200000f0eff */
[----:B------:R-:W-:Y:S01]  /*1520*/  IMAD R98, R15, 0x2, R138 ;  /* 0x000000020f627824 */ /* 0x000fe200078e028a */
[----:B---3--:R-:W-:-:S03]  /*1530*/  LEA R80, P0, R96, R5, 0x1 ;  /* 0x0000000560507211 */ /* 0x008fc600078008ff */
[C---:B------:R-:W-:Y:S01]  /*1540*/  IMAD R140, R15.reuse, 0x2, R98 ;  /* 0x000000020f8c7824 */ /* 0x040fe200078e0262 */
[----:B------:R-:W-:Y:S01]  /*1550*/  LEA.HI.X.SX32 R81, R96, R3, 0x1, P0 ;  /* 0x0000000360517211 */ /* 0x000fe200000f0eff */
[----:B------:R3:W2:Y:S01]  /*1560*/  LDG.E.U16 R94, desc[UR6][R82.64] ;  /* 0x00000006525e7981 */ /* 0x0006a2000c1e1500 */
[-C--:B-1----:R-:W-:Y:S01]  /*1570*/  LEA R90, P0, R112, R5.reuse, 0x1 ;  /* 0x00000005705a7211 */ /* 0x082fe200078008ff */
[C---:B------:R-:W-:Y:S01]  /*1580*/  IMAD R142, R15.reuse, 0x2, R140 ;  /* 0x000000020f8e7824 */ /* 0x040fe200078e028c */
[----:B------:R-:W-:Y:S01]  /*1590*/  LEA R92, P1, R118, R5, 0x1 ;  /* 0x00000005765c7211 */ /* 0x000fe200078208ff */
[----:B------:R1:W2:Y:S01]  /*15a0*/  LDG.E.U16 R95, desc[UR6][R80.64] ;  /* 0x00000006505f7981 */ /* 0x0002a2000c1e1500 */
[----:B------:R-:W-:Y:S02]  /*15b0*/  LEA.HI.X.SX32 R91, R112, R3, 0x1, P0 ;  /* 0x00000003705b7211 */ /* 0x000fe400000f0eff */
[----:B0-----:R-:W-:Y:S01]  /*15c0*/  LEA R86, P0, R114, R5, 0x1 ;  /* 0x0000000572567211 */ /* 0x001fe200078008ff */
[----:B------:R-:W-:Y:S01]  /*15d0*/  IMAD R110, R15, 0x2, R142 ;  /* 0x000000020f6e7824 */ /* 0x000fe200078e028e */
[-C--:B------:R-:W-:Y:S01]  /*15e0*/  LEA.HI.X.SX32 R93, R118, R3.reuse, 0x1, P1 ;  /* 0x00000003765d7211 */ /* 0x080fe200008f0eff */
[----:B------:R0:W2:Y:S01]  /*15f0*/  LDG.E.U16 R96, desc[UR6][R88.64] ;  /* 0x0000000658607981 */ /* 0x0000a2000c1e1500 */
[----:B------:R-:W-:-:S02]  /*1600*/  LEA.HI.X.SX32 R87, R114, R3, 0x1, P0 ;  /* 0x0000000372577211 */ /* 0x000fc400000f0eff */
[C---:B---3--:R-:W-:Y:S01]  /*1610*/  LEA R82, P0, R116.reuse, R5, 0x1 ;  /* 0x0000000574527211 */ /* 0x048fe200078008ff */
[C---:B------:R-:W-:Y:S01]  /*1620*/  IMAD R144, R15.reuse, 0x2, R110 ;  /* 0x000000020f907824 */ /* 0x040fe200078e026e */
[----:B------:R-:W3:Y:S02]  /*1630*/  LDG.E.U16 R97, desc[UR6][R90.64] ;  /* 0x000000065a617981 */ /* 0x000ee4000c1e1500 */
[----:B------:R-:W-:Y:S01]  /*1640*/  LEA.HI.X.SX32 R83, R116, R3, 0x1, P0 ;  /* 0x0000000374537211 */ /* 0x000fe200000f0eff */
[C---:B------:R-:W-:Y:S01]  /*1650*/  IMAD R118, R15.reuse, 0x2, R144 ;  /* 0x000000020f767824 */ /* 0x040fe200078e0290 */
[C---:B-1----:R-:W-:Y:S01]  /*1660*/  LEA R80, P0, R102.reuse, R5, 0x1 ;  /* 0x0000000566507211 */ /* 0x042fe200078008ff */
[----:B------:R1:W3:Y:S03]  /*1670*/  LDG.E.U16 R100, desc[UR6][R86.64] ;  /* 0x0000000656647981 */ /* 0x0002e6000c1e1500 */
[----:B------:R-:W-:Y:S01]  /*1680*/  LEA.HI.X.SX32 R81, R102, R3, 0x1, P0 ;  /* 0x0000000366517211 */ /* 0x000fe200000f0eff */
[C---:B------:R-:W-:Y:S01]  /*1690*/  IMAD R102, R15.reuse, 0x2, R118 ;  /* 0x000000020f667824 */ /* 0x040fe200078e0276 */
[C---:B0-----:R-:W-:Y:S01]  /*16a0*/  LEA R88, P0, R120.reuse, R5, 0x1 ;  /* 0x0000000578587211 */ /* 0x041fe200078008ff */
[----:B------:R0:W3:Y:S02]  /*16b0*/  LDG.E.U16 R101, desc[UR6][R82.64] ;  /* 0x0000000652657981 */ /* 0x0000e4000c1e1500 */
[C---:B------:R-:W-:Y:S01]  /*16c0*/  IMAD R112, R15.reuse, 0x2, R102 ;  /* 0x000000020f707824 */ /* 0x040fe200078e0266 */
[----:B------:R-:W-:Y:S01]  /*16d0*/  LEA.HI.X.SX32 R89, R120, R3, 0x1, P0 ;  /* 0x0000000378597211 */ /* 0x000fe200000f0eff */
[----:B------:R4:W3:Y:S02]  /*16e0*/  LDG.E.U16 R105, desc[UR6][R80.64] ;  /* 0x0000000650697981 */ /* 0x0008e4000c1e1500 */
[C---:B------:R-:W-:Y:S01]  /*16f0*/  IMAD R120, R15.reuse, 0x2, R112 ;  /* 0x000000020f787824 */ /* 0x040fe200078e0270 */
[-C--:B-1----:R-:W-:Y:S01]  /*1700*/  LEA R86, P0, R122, R5.reuse, 0x1 ;  /* 0x000000057a567211 */ /* 0x082fe200078008ff */
[----:B------:R1:W3:Y:S02]  /*1710*/  LDG.E.U16 R106, desc[UR6][R88.64] ;  /* 0x00000006586a7981 */ /* 0x0002e4000c1e1500 */
[C---:B------:R-:W-:Y:S01]  /*1720*/  IMAD R146, R15.reuse, 0x2, R120 ;  /* 0x000000020f927824 */ /* 0x040fe200078e0278 */
[----:B------:R-:W-:Y:S01]  /*1730*/  LEA R90, P1, R124, R5, 0x1 ;  /* 0x000000057c5a7211 */ /* 0x000fe200078208ff */
[----:B------:R-:W3:Y:S01]  /*1740*/  LDG.E.U16 R104, desc[UR6][R92.64] ;  /* 0x000000065c687981 */ /* 0x000ee2000c1e1500 */
[----:B------:R-:W-:Y:S01]  /*1750*/  LEA.HI.X.SX32 R87, R122, R3, 0x1, P0 ;  /* 0x000000037a577211 */ /* 0x000fe200000f0eff */
[----:B------:R-:W-:Y:S01]  /*1760*/  IMAD R122, R15, 0x2, R146 ;  /* 0x000000020f7a7824 */ /* 0x000fe200078e0292 */
[----:B0-----:R-:W-:-:S02]  /*1770*/  LEA R82, P0, R126, R5, 0x1 ;  /* 0x000000057e527211 */ /* 0x001fc400078008ff */
[-C--:B------:R-:W-:Y:S01]  /*1780*/  LEA.HI.X.SX32 R91, R124, R3.reuse, 0x1, P1 ;  /* 0x000000037c5b7211 */ /* 0x080fe200008f0eff */
[C---:B------:R-:W-:Y:S01]  /*1790*/  IMAD R124, R15.reuse, 0x2, R122 ;  /* 0x000000020f7c7824 */ /* 0x040fe200078e027a */
[----:B------:R-:W-:Y:S01]  /*17a0*/  LEA.HI.X.SX32 R83, R126, R3, 0x1, P0 ;  /* 0x000000037e537211 */ /* 0x000fe200000f0eff */
[----:B------:R0:W3:Y:S01]  /*17b0*/  LDG.E.U16 R107, desc[UR6][R86.64] ;  /* 0x00000006566b7981 */ /* 0x0000e2000c1e1500 */
[C---:B----4-:R-:W-:Y:S01]  /*17c0*/  LEA R80, P0, R128.reuse, R5, 0x1 ;  /* 0x0000000580507211 */ /* 0x050fe200078008ff */
[C---:B------:R-:W-:Y:S02]  /*17d0*/  IMAD R126, R15.reuse, 0x2, R124 ;  /* 0x000000020f7e7824 */ /* 0x040fe400078e027c */
[----:B------:R4:W3:Y:S01]  /*17e0*/  LDG.E.U16 R108, desc[UR6][R90.64] ;  /* 0x000000065a6c7981 */ /* 0x0008e2000c1e1500 */
[----:B------:R-:W-:Y:S01]  /*17f0*/  LEA.HI.X.SX32 R81, R128, R3, 0x1, P0 ;  /* 0x0000000380517211 */ /* 0x000fe200000f0eff */
[C---:B------:R-:W-:Y:S01]  /*1800*/  IMAD R128, R15.reuse, 0x2, R126 ;  /* 0x000000020f807824 */ /* 0x040fe200078e027e */
[-C--:B-1----:R-:W-:Y:S01]  /*1810*/  LEA R88, P0, R130, R5.reuse, 0x1 ;  /* 0x0000000582587211 */ /* 0x082fe200078008ff */
[----:B------:R-:W3:Y:S02]  /*1820*/  LDG.E.U16 R109, desc[UR6][R82.64] ;  /* 0x00000006526d7981 */ /* 0x000ee4000c1e1500 */
[C---:B------:R-:W-:Y:S01]  /*1830*/  IMAD R148, R15.reuse, 0x2, R128 ;  /* 0x000000020f947824 */ /* 0x040fe200078e0280 */
[----:B0-----:R-:W-:Y:S01]  /*1840*/  LEA R86, P1, R132, R5, 0x1 ;  /* 0x0000000584567211 */ /* 0x001fe200078208ff */
[----:B------:R0:W3:Y:S01]  /*1850*/  LDG.E.U16 R111, desc[UR6][R80.64] ;  /* 0x00000006506f7981 */ /* 0x0000e2000c1e1500 */
[-C--:B------:R-:W-:Y:S01]  /*1860*/  LEA.HI.X.SX32 R89, R130, R3.reuse, 0x1, P0 ;  /* 0x0000000382597211 */ /* 0x080fe200000f0eff */
[----:B------:R-:W-:Y:S01]  /*1870*/  IMAD R130, R15, 0x2, R148 ;  /* 0x000000020f827824 */ /* 0x000fe200078e0294 */
[----:B------:R-:W-:-:S02]  /*1880*/  LEA.HI.X.SX32 R87, R132, R3, 0x1, P1 ;  /* 0x0000000384577211 */ /* 0x000fc400008f0eff */
[C---:B----4-:R-:W-:Y:S01]  /*1890*/  LEA R90, P0, R134.reuse, R5, 0x1 ;  /* 0x00000005865a7211 */ /* 0x050fe200078008ff */
[C---:B------:R-:W-:Y:S01]  /*18a0*/  IMAD R132, R15.reuse, 0x2, R130 ;  /* 0x000000020f847824 */ /* 0x040fe200078e0282 */
[----:B------:R1:W4:Y:S02]  /*18b0*/  LDG.E.U16 R113, desc[UR6][R88.64] ;  /* 0x0000000658717981 */ /* 0x000324000c1e1500 */
[----:B------:R-:W-:Y:S01]  /*18c0*/  LEA.HI.X.SX32 R91, R134, R3, 0x1, P0 ;  /* 0x00000003865b7211 */ /* 0x000fe200000f0eff */
[C---:B------:R-:W-:Y:S01]  /*18d0*/  IMAD R134, R15.reuse, 0x2, R132 ;  /* 0x000000020f867824 */ /* 0x040fe200078e0284 */
[-C--:B------:R-:W-:Y:S01]  /*18e0*/  LEA R116, P0, R136, R5.reuse, 0x1 ;  /* 0x0000000588747211 */ /* 0x080fe200078008ff */
[----:B------:R1:W4:Y:S02]  /*18f0*/  LDG.E.U16 R114, desc[UR6][R86.64] ;  /* 0x0000000656727981 */ /* 0x000324000c1e1500 */
[C---:B------:R-:W-:Y:S01]  /*1900*/  IMAD R150, R15.reuse, 0x2, R134 ;  /* 0x000000020f967824 */ /* 0x040fe200078e0286 */
[----:B0-----:R-:W-:Y:S01]  /*1910*/  LEA R80, P1, R138, R5, 0x1 ;  /* 0x000000058a507211 */ /* 0x001fe200078208ff */
[----:B------:R0:W4:Y:S01]  /*1920*/  LDG.E.U16 R115, desc[UR6][R90.64] ;  /* 0x000000065a737981 */ /* 0x000122000c1e1500 */
[-C--:B------:R-:W-:Y:S01]  /*1930*/  LEA.HI.X.SX32 R117, R136, R3.reuse, 0x1, P0 ;  /* 0x0000000388757211 */ /* 0x080fe200000f0eff */
[----:B------:R-:W-:Y:S01]  /*1940*/  IMAD R136, R15, 0x2, R150 ;  /* 0x000000020f887824 */ /* 0x000fe200078e0296 */
[----:B------:R-:W-:-:S03]  /*1950*/  LEA.HI.X.SX32 R81, R138, R3, 0x1, P1 ;  /* 0x000000038a517211 */ /* 0x000fc600008f0eff */
[C---:B------:R-:W-:Y:S01]  /*1960*/  IMAD R138, R15.reuse, 0x2, R136 ;  /* 0x000000020f8a7824 */ /* 0x040fe200078e0288 */
[C---:B------:R-:W-:Y:S01]  /*1970*/  LEA R82, P0, R98.reuse, R5, 0x1 ;  /* 0x0000000562527211 */ /* 0x040fe200078008ff */
[----:B------:R0:W4:Y:S02]  /*1980*/  LDG.E.U16 R119, desc[UR6][R80.64] ;  /* 0x0000000650777981 */ /* 0x000124000c1e1500 */
[C---:B------:R-:W-:Y:S01]  /*1990*/  IMAD R152, R15.reuse, 0x2, R138 ;  /* 0x000000020f987824 */ /* 0x040fe200078e028a */
[----:B------:R-:W-:Y:S01]  /*19a0*/  LEA.HI.X.SX32 R83, R98, R3, 0x1, P0 ;  /* 0x0000000362537211 */ /* 0x000fe200000f0eff */
[----:B------:R-:W4:Y:S01]  /*19b0*/  LDG.E.U16 R116, desc[UR6][R116.64] ;  /* 0x0000000674747981 */ /* 0x000f22000c1e1500 */
[-C--:B-1----:R-:W-:Y:S01]  /*19c0*/  LEA R88, P0, R140, R5.reuse, 0x1 ;  /* 0x000000058c587211 */ /* 0x082fe200078008ff */
[C---:B------:R-:W-:Y:S01]  /*19d0*/  IMAD R154, R15.reuse, 0x2, R152 ;  /* 0x000000020f9a7824 */ /* 0x040fe200078e0298 */
[----:B------:R-:W-:Y:S01]  /*19e0*/  LEA R86, P1, R142, R5, 0x1 ;  /* 0x000000058e567211 */ /* 0x000fe200078208ff */
[----:B------:R1:W4:Y:S01]  /*19f0*/  LDG.E.U16 R121, desc[UR6][R82.64] ;  /* 0x0000000652797981 */ /* 0x000322000c1e1500 */
[----:B------:R-:W-:Y:S01]  /*1a00*/  LEA.HI.X.SX32 R89, R140, R3, 0x1, P0 ;  /* 0x000000038c597211 */ /* 0x000fe200000f0eff */
[----:B------:R-:W-:Y:S01]  /*1a10*/  IMAD R140, R15, 0x2, R154 ;  /* 0x000000020f8c7824 */ /* 0x000fe200078e029a */
[----:B0-----:R-:W-:-:S03]  /*1a20*/  LEA R90, P0, R144, R5, 0x1 ;  /* 0x00000005905a7211 */ /* 0x001fc600078008ff */
[C---:B------:R-:W-:Y:S01]  /*1a30*/  IMAD R98, R15.reuse, 0x2, R140 ;  /* 0x000000020f627824 */ /* 0x040fe200078e028c */
[-C--:B------:R-:W-:Y:S01]  /*1a40*/  LEA.HI.X.SX32 R87, R142, R3.reuse, 0x1, P1 ;  /* 0x000000038e577211 */ /* 0x080fe200008f0eff */
[----:B------:R0:W4:Y:S02]  /*1a50*/  LDG.E.U16 R117, desc[UR6][R88.64] ;  /* 0x0000000658757981 */ /* 0x000124000c1e1500 */
[C---:B------:R-:W-:Y:S01]  /*1a60*/  IMAD R142, R15.reuse, 0x2, R98 ;  /* 0x000000020f8e7824 */ /* 0x040fe200078e0262 */
[----:B------:R-:W-:Y:S01]  /*1a70*/  LEA.HI.X.SX32 R91, R144, R3, 0x1, P0 ;  /* 0x00000003905b7211 */ /* 0x000fe200000f0eff */
[----:B------:R0:W4:Y:S01]  /*1a80*/  LDG.E.U16 R123, desc[UR6][R86.64] ;  /* 0x00000006567b7981 */ /* 0x000122000c1e1500 */
[-C--:B------:R-:W-:Y:S01]  /*1a90*/  LEA R92, P0, R120, R5.reuse, 0x1 ;  /* 0x00000005785c7211 */ /* 0x080fe200078008ff */
[C---:B------:R-:W-:Y:S01]  /*1aa0*/  IMAD R144, R15.reuse, 0x2, R142 ;  /* 0x000000020f907824 */ /* 0x040fe200078e028e */
[----:B------:R-:W-:Y:S01]  /*1ab0*/  LEA R80, P1, R126, R5, 0x1 ;  /* 0x000000057e507211 */ /* 0x000fe200078208ff */
[----:B------:R0:W4:Y:S01]  /*1ac0*/  LDG.E.U16 R125, desc[UR6][R90.64] ;  /* 0x000000065a7d7981 */ /* 0x000122000c1e1500 */
[----:B------:R-:W-:Y:S01]  /*1ad0*/  LEA.HI.X.SX32 R93, R120, R3, 0x1, P0 ;  /* 0x00000003785d7211 */ /* 0x000fe200000f0eff */
[----:B------:R-:W-:Y:S01]  /*1ae0*/  IMAD R120, R15, 0x2, R144 ;  /* 0x000000020f787824 */ /* 0x000fe200078e0290 */
[----:B-1----:R-:W-:-:S02]  /*1af0*/  LEA R82, P0, R132, R5, 0x1 ;  /* 0x0000000584527211 */ /* 0x002fc400078008ff */
[-C--:B------:R-:W-:Y:S01]  /*1b00*/  LEA.HI.X.SX32 R81, R126, R3.reuse, 0x1, P1 ;  /* 0x000000037e517211 */ /* 0x080fe200008f0eff */
[C---:B------:R-:W-:Y:S01]  /*1b10*/  IMAD R126, R15.reuse, 0x2, R120 ;  /* 0x000000020f7e7824 */ /* 0x040fe200078e0278 */
[----:B------:R-:W-:Y:S01]  /*1b20*/  LEA.HI.X.SX32 R83, R132, R3, 0x1, P0 ;  /* 0x0000000384537211 */ /* 0x000fe200000f0eff */
[----:B------:R1:W4:Y:S01]  /*1b30*/  LDG.E.U16 R127, desc[UR6][R92.64] ;  /* 0x000000065c7f7981 */ /* 0x000322000c1e1500 */
[-C--:B0-----:R-:W-:Y:S01]  /*1b40*/  LEA R88, P0, R138, R5.reuse, 0x1 ;  /* 0x000000058a587211 */ /* 0x081fe200078008ff */
[C---:B------:R-:W-:Y:S01]  /*1b50*/  IMAD R132, R15.reuse, 0x2, R126 ;  /* 0x000000020f847824 */ /* 0x040fe200078e027e */
[----:B------:R-:W-:Y:S01]  /*1b60*/  LEA R86, P1, R98, R5, 0x1 ;  /* 0x0000000562567211 */ /* 0x000fe200078208ff */
[----:B------:R0:W4:Y:S01]  /*1b70*/  LDG.E.U16 R129, desc[UR6][R80.64] ;  /* 0x0000000650817981 */ /* 0x000122000c1e1500 */
[----:B------:R-:W-:Y:S02]  /*1b80*/  LEA.HI.X.SX32 R89, R138, R3, 0x1, P0 ;  /* 0x000000038a597211 */ /* 0x000fe400000f0eff */
[----:B------:R-:W-:Y:S01]  /*1b90*/  LEA R90, P0, R126, R5, 0x1 ;  /* 0x000000057e5a7211 */ /* 0x000fe200078008ff */
[C---:B------:R-:W-:Y:S01]  /*1ba0*/  IMAD R156, R15.reuse, 0x2, R132 ;  /* 0x000000020f9c7824 */ /* 0x040fe200078e0284 */
[-C--:B------:R-:W-:Y:S01]  /*1bb0*/  LEA.HI.X.SX32 R87, R98, R3.reuse, 0x1, P1 ;  /* 0x0000000362577211 */ /* 0x080fe200008f0eff */
[----:B------:R0:W4:Y:S01]  /*1bc0*/  LDG.E.U16 R137, desc[UR6][R88.64] ;  /* 0x0000000658897981 */ /* 0x000122000c1e1500 */
[----:B------:R-:W-:Y:S01]  /*1bd0*/  LEA.HI.X.SX32 R91, R126, R3, 0x1, P0 ;  /* 0x000000037e5b7211 */ /* 0x000fe200000f0eff */
[C---:B------:R-:W-:Y:S01]  /*1be0*/  IMAD R138, R15.reuse, 0x2, R156 ;  /* 0x000000020f8a7824 */ /* 0x040fe200078e029c */
[C---:B-1----:R-:W-:Y:S01]  /*1bf0*/  LEA R92, P0, R118.reuse, R5, 0x1 ;  /* 0x00000005765c7211 */ /* 0x042fe200078008ff */
[----:B------:R1:W4:Y:S02]  /*1c00*/  LDG.E.U16 R143, desc[UR6][R86.64] ;  /* 0x00000006568f7981 */ /* 0x000324000c1e1500 */
[----:B------:R-:W-:Y:S01]  /*1c10*/  IMAD R158, R15, 0x2, R138 ;  /* 0x000000020f9e7824 */ /* 0x000fe200078e028a */
[----:B------:R-:W-:Y:S01]  /*1c20*/  LEA.HI.X.SX32 R93, R118, R3, 0x1, P0 ;  /* 0x00000003765d7211 */ /* 0x000fe200000f0eff */
[----:B------:R1:W4:Y:S01]  /*1c30*/  LDG.E.U16 R133, desc[UR6][R82.64] ;  /* 0x0000000652857981 */ /* 0x000322000c1e1500 */
[----:B------:R-:W-:-:S02]  /*1c40*/  LEA R98, P0, R146, R5, 0x1 ;  /* 0x0000000592627211 */ /* 0x000fc400078008ff */
[----:B0-----:R-:W-:Y:S01]  /*1c50*/  LEA R80, P1, R158, R5, 0x1 ;  /* 0x000000059e507211 */ /* 0x001fe200078208ff */
[----:B------:R-:W4:Y:S01]  /*1c60*/  LDG.E.U16 R145, desc[UR6][R90.64] ;  /* 0x000000065a917981 */ /* 0x000f22000c1e1500 */
[----:B------:R-:W-:Y:S02]  /*1c70*/  LEA.HI.X.SX32 R99, R146, R3, 0x1, P0 ;  /* 0x0000000392637211 */ /* 0x000fe400000f0eff */
[----:B------:R-:W-:Y:S01]  /*1c80*/  LEA R88, P0, R134, R5, 0x1 ;  /* 0x0000000586587211 */ /* 0x000fe200078008ff */
[----:B------:R-:W4:Y:S01]  /*1c90*/  LDG.E.U16 R118, desc[UR6][R92.64] ;  /* 0x000000065c767981 */ /* 0x000f22000c1e1500 */
[-C--:B------:R-:W-:Y:S02]  /*1ca0*/  LEA.HI.X.SX32 R81, R158, R3.reuse, 0x1, P1 ;  /* 0x000000039e517211 */ /* 0x080fe400008f0eff */
[----:B------:R-:W-:Y:S01]  /*1cb0*/  LEA.HI.X.SX32 R89, R134, R3, 0x1, P0 ;  /* 0x0000000386597211 */ /* 0x000fe200000f0eff */
[----:B------:R-:W4:Y:S01]  /*1cc0*/  LDG.E.U16 R126, desc[UR6][R98.64] ;  /* 0x00000006627e7981 */ /* 0x000f22000c1e1500 */
[----:B-1----:R-:W-:-:S03]  /*1cd0*/  LEA R86, P0, R152, R5, 0x1 ;  /* 0x0000000598567211 */ /* 0x002fc600078008ff */
[----:B------:R0:W4:Y:S01]  /*1ce0*/  LDG.E.U16 R147, desc[UR6][R80.64] ;  /* 0x0000000650937981 */ /* 0x000122000c1e1500 */
[----:B------:R-:W-:Y:S02]  /*1cf0*/  LEA.HI.X.SX32 R87, R152, R3, 0x1, P0 ;  /* 0x0000000398577211 */ /* 0x000fe400000f0eff */
[-C--:B------:R-:W-:Y:S01]  /*1d00*/  LEA R82, P1, R128, R5.reuse, 0x1 ;  /* 0x0000000580527211 */ /* 0x080fe200078208ff */
[----:B------:R1:W4:Y:S01]  /*1d10*/  LDG.E.U16 R134, desc[UR6][R88.64] ;  /* 0x0000000658867981 */ /* 0x000322000c1e1500 */
[C---:B0-----:R-:W-:Y:S01]  /*1d20*/  LEA R80, P0, R132.reuse, R5, 0x1 ;  /* 0x0000000584507211 */ /* 0x041fe200078008ff */
[----:B------:R-:W-:Y:S02]  /*1d30*/  IMAD R158, R15, 0x2, R158 ;  /* 0x000000020f9e7824 */ /* 0x000fe400078e029e */
[----:B------:R0:W4:Y:S01]  /*1d40*/  LDG.E.U16 R139, desc[UR6][R86.64] ;  /* 0x00000006568b7981 */ /* 0x000122000c1e1500 */
[----:B------:R-:W-:Y:S02]  /*1d50*/  LEA.HI.X.SX32 R81, R132, R3, 0x1, P0 ;  /* 0x0000000384517211 */ /* 0x000fe400000f0eff */
[----:B------:R-:W-:-:S02]  /*1d60*/  LEA R98, P0, R102, R5, 0x1 ;  /* 0x0000000566627211 */ /* 0x000fc400078008ff */
[-C--:B------:R-:W-:Y:S01]  /*1d70*/  LEA.HI.X.SX32 R83, R128, R3.reuse, 0x1, P1 ;  /* 0x0000000380537211 */ /* 0x080fe200008f0eff */
[----:B------:R-:W4:Y:S01]  /*1d80*/  LDG.E.U16 R146, desc[UR6][R80.64] ;  /* 0x0000000650927981 */ /* 0x000f22000c1e1500 */
[----:B------:R-:W-:Y:S02]  /*1d90*/  LEA.HI.X.SX32 R99, R102, R3, 0x1, P0 ;  /* 0x0000000366637211 */ /* 0x000fe400000f0eff */
[-C--:B------:R-:W-:Y:S01]  /*1da0*/  LEA R90, P1, R142, R5.reuse, 0x1 ;  /* 0x000000058e5a7211 */ /* 0x080fe200078208ff */
[----:B------:R0:W4:Y:S01]  /*1db0*/  LDG.E.U16 R131, desc[UR6][R82.64] ;  /* 0x0000000652837981 */ /* 0x000122000c1e1500 */
[----:B-1----:R-:W-:Y:S02]  /*1dc0*/  LEA R88, P0, R148, R5, 0x1 ;  /* 0x0000000594587211 */ /* 0x002fe400078008ff */
[-C--:B------:R-:W-:Y:S02]  /*1dd0*/  LEA.HI.X.SX32 R91, R142, R3.reuse, 0x1, P1 ;  /* 0x000000038e5b7211 */ /* 0x080fe400008f0eff */
[----:B------:R-:W-:-:S02]  /*1de0*/  LEA.HI.X.SX32 R89, R148, R3, 0x1, P0 ;  /* 0x0000000394597211 */ /* 0x000fc400000f0eff */
[-C--:B------:R-:W-:Y:S01]  /*1df0*/  LEA R92, P1, R158, R5.reuse, 0x1 ;  /* 0x000000059e5c7211 */ /* 0x080fe200078208ff */
[----:B------:R1:W4:Y:S01]  /*1e00*/  LDG.E.U16 R142, desc[UR6][R90.64] ;  /* 0x000000065a8e7981 */ /* 0x000322000c1e1500 */
[----:B0-----:R-:W-:Y:S02]  /*1e10*/  LEA R86, P0, R154, R5, 0x1 ;  /* 0x000000059a567211 */ /* 0x001fe400078008ff */
[-C--:B------:R-:W-:Y:S01]  /*1e20*/  LEA.HI.X.SX32 R93, R158, R3.reuse, 0x1, P1 ;  /* 0x000000039e5d7211 */ /* 0x080fe200008f0eff */
[----:B------:R-:W-:Y:S01]  /*1e30*/  IMAD R158, R15, 0x2, R158 ;  /* 0x000000020f9e7824 */ /* 0x000fe200078e029e */
[----:B------:R-:W-:Y:S01]  /*1e40*/  LEA.HI.X.SX32 R87, R154, R3, 0x1, P0 ;  /* 0x000000039a577211 */ /* 0x000fe200000f0eff */
[----:B------:R-:W4:Y:S01]  /*1e50*/  LDG.E.U16 R132, desc[UR6][R88.64] ;  /* 0x0000000658847981 */ /* 0x000f22000c1e1500 */
[-C--:B------:R-:W-:Y:S02]  /*1e60*/  LEA R82, P1, R122, R5.reuse, 0x1 ;  /* 0x000000057a527211 */ /* 0x080fe400078208ff */
[----:B-1----:R-:W-:Y:S01]  /*1e70*/  LEA R90, P0, R144, R5, 0x1 ;  /* 0x00000005905a7211 */ /* 0x002fe200078008ff */
[----:B------:R0:W4:Y:S01]  /*1e80*/  LDG.E.U16 R149, desc[UR6][R92.64] ;  /* 0x000000065c957981 */ /* 0x000122000c1e1500 */
[----:B------:R-:W-:-:S02]  /*1e90*/  LEA.HI.X.SX32 R83, R122, R3, 0x1, P1 ;  /* 0x000000037a537211 */ /* 0x000fc400008f0eff */
[----:B------:R-:W-:Y:S01]  /*1ea0*/  LEA.HI.X.SX32 R91, R144, R3, 0x1, P0 ;  /* 0x00000003905b7211 */ /* 0x000fe200000f0eff */
[----:B------:R1:W4:Y:S01]  /*1eb0*/  LDG.E.U16 R122, desc[UR6][R98.64] ;  /* 0x00000006627a7981 */ /* 0x000322000c1e1500 */
[----:B------:R-:W-:-:S03]  /*1ec0*/  LEA R102, P1, R150, R5, 0x1 ;  /* 0x0000000596667211 */ /* 0x000fc600078208ff */
[----:B------:R5:W4:Y:S01]  /*1ed0*/  LDG.E.U16 R128, desc[UR6][R82.64] ;  /* 0x0000000652807981 */ /* 0x000b22000c1e1500 */
[----:B0-----:R-:W-:Y:S02]  /*1ee0*/  LEA R92, P0, R158, R5, 0x1 ;  /* 0x000000059e5c7211 */ /* 0x001fe400078008ff */
[-C--:B------:R-:W-:Y:S01]  /*1ef0*/  LEA.HI.X.SX32 R103, R150, R3.reuse, 0x1, P1 ;  /* 0x0000000396677211 */ /* 0x080fe200008f0eff */
[----:B------:R-:W4:Y:S01]  /*1f00*/  LDG.E.U16 R141, desc[UR6][R86.64] ;  /* 0x00000006568d7981 */ /* 0x000f22000c1e1500 */
[----:B------:R-:W-:Y:S01]  /*1f10*/  LEA.HI.X.SX32 R93, R158, R3, 0x1, P0 ;  /* 0x000000039e5d7211 */ /* 0x000fe200000f0eff */
[----:B-1----:R-:W-:Y:S01]  /*1f20*/  IMAD R98, R15, 0x2, R158 ;  /* 0x000000020f627824 */ /* 0x002fe200078e029e */
[-C--:B------:R-:W-:Y:S01]  /*1f30*/  LEA R80, P1, R156, R5.reuse, 0x1 ;  /* 0x000000059c507211 */ /* 0x080fe200078208ff */
[----:B------:R0:W4:Y:S01]  /*1f40*/  LDG.E.U16 R135, desc[UR6][R102.64] ;  /* 0x0000000666877981 */ /* 0x000122000c1e1500 */
[----:B-----5:R-:W-:Y:S02]  /*1f50*/  LEA R82, P0, R110, R5, 0x1 ;  /* 0x000000056e527211 */ /* 0x020fe400078008ff */
[-C--:B------:R-:W-:Y:S01]  /*1f60*/  LEA.HI.X.SX32 R81, R156, R3.reuse, 0x1, P1 ;  /* 0x000000039c517211 */ /* 0x080fe200008f0eff */
[----:B------:R-:W5:Y:S01]  /*1f70*/  LDG.E.U16 R15, desc[UR6][R90.64] ;  /* 0x000000065a0f7981 */ /* 0x000f62000c1e1500 */
[----:B------:R-:W-:-:S02]  /*1f80*/  LEA.HI.X.SX32 R83, R110, R3, 0x1, P0 ;  /* 0x000000036e537211 */ /* 0x000fc400000f0eff */
[-C--:B------:R-:W-:Y:S01]  /*1f90*/  LEA R88, P1, R98, R5.reuse, 0x1 ;  /* 0x0000000562587211 */ /* 0x080fe200078208ff */
[----:B------:R1:W5:Y:S01]  /*1fa0*/  LDG.E.U16 R144, desc[UR6][R80.64] ;  /* 0x0000000650907981 */ /* 0x000362000c1e1500 */
[----:B0-----:R-:W-:Y:S02]  /*1fb0*/  LEA R102, P0, R112, R5, 0x1 ;  /* 0x0000000570667211 */ /* 0x001fe400078008ff */
[-C--:B------:R-:W-:Y:S01]  /*1fc0*/  LEA.HI.X.SX32 R89, R98, R3.reuse, 0x1, P1 ;  /* 0x0000000362597211 */ /* 0x080fe200008f0eff */
[----:B------:R-:W5:Y:S01]  /*1fd0*/  LDG.E.U16 R148, desc[UR6][R92.64] ;  /* 0x000000065c947981 */ /* 0x000f62000c1e1500 */
[----:B------:R-:W-:Y:S02]  /*1fe0*/  LEA.HI.X.SX32 R103, R112, R3, 0x1, P0 ;  /* 0x0000000370677211 */ /* 0x000fe400000f0eff */
[-C--:B------:R-:W-:Y:S01]  /*1ff0*/  LEA R98, P1, R124, R5.reuse, 0x1 ;  /* 0x000000057c627211 */ /* 0x080fe200078208ff */
[----:B------:R0:W5:Y:S01]  /*2000*/  LDG.E.U16 R110, desc[UR6][R88.64] ;  /* 0x00000006586e7981 */ /* 0x000162000c1e1500 */
[----:B------:R-:W-:-:S02]  /*2010*/  LEA R86, P0, R130, R5, 0x1 ;  /* 0x0000000582567211 */ /* 0x000fc400078008ff */
[-C--:B------:R-:W-:Y:S01]  /*2020*/  LEA.HI.X.SX32 R99, R124, R3.reuse, 0x1, P1 ;  /* 0x000000037c637211 */ /* 0x080fe200008f0eff */
[----:B------:R-:W5:Y:S01]  /*2030*/  LDG.E.U16 R82, desc[UR6][R82.64] ;  /* 0x0000000652527981 */ /* 0x000f62000c1e1500 */
[----:B------:R-:W-:Y:S02]  /*2040*/  LEA.HI.X.SX32 R87, R130, R3, 0x1, P0 ;  /* 0x0000000382577211 */ /* 0x000fe400000f0eff */
[-C--:B-1----:R-:W-:Y:S01]  /*2050*/  LEA R80, P0, R136, R5.reuse, 0x1 ;  /* 0x0000000588507211 */ /* 0x082fe200078008ff */
[----:B------:R-:W5:Y:S01]  /*2060*/  LDG.E.U16 R102, desc[UR6][R102.64] ;  /* 0x0000000666667981 */ /* 0x000f62000c1e1500 */
[----:B------:R-:W-:Y:S02]  /*2070*/  LEA R90, P1, R140, R5, 0x1 ;  /* 0x000000058c5a7211 */ /* 0x000fe400078208ff */
[-C--:B------:R-:W-:Y:S01]  /*2080*/  LEA.HI.X.SX32 R81, R136, R3.reuse, 0x1, P0 ;  /* 0x0000000388517211 */ /* 0x080fe200000f0eff */
[----:B------:R-:W5:Y:S01]  /*2090*/  LDG.E.U16 R98, desc[UR6][R98.64] ;  /* 0x0000000662627981 */ /* 0x000f62000c1e1500 */
[----:B------:R-:W-:-:S02]  /*20a0*/  LEA.HI.X.SX32 R91, R140, R3, 0x1, P1 ;  /* 0x000000038c5b7211 */ /* 0x000fc400008f0eff */
[-C--:B0-----:R-:W-:Y:S01]  /*20b0*/  LEA R88, P0, R120, R5.reuse, 0x1 ;  /* 0x0000000578587211 */ /* 0x081fe200078008ff */
[----:B------:R-:W5:Y:S01]  /*20c0*/  LDG.E.U16 R86, desc[UR6][R86.64] ;  /* 0x0000000656567981 */ /* 0x000f62000c1e1500 */
[----:B------:R-:W-:Y:S02]  /*20d0*/  LEA R92, P1, R138, R5, 0x1 ;  /* 0x000000058a5c7211 */ /* 0x000fe400078208ff */
[-C--:B------:R-:W-:Y:S01]  /*20e0*/  LEA.HI.X.SX32 R89, R120, R3.reuse, 0x1, P0 ;  /* 0x0000000378597211 */ /* 0x080fe200000f0eff */
[----:B------:R-:W5:Y:S01]  /*20f0*/  LDG.E.U16 R80, desc[UR6][R80.64] ;  /* 0x0000000650507981 */ /* 0x000f62000c1e1500 */
[----:B------:R-:W-:-:S03]  /*2100*/  LEA.HI.X.SX32 R93, R138, R3, 0x1, P1 ;  /* 0x000000038a5d7211 */ /* 0x000fc600008f0eff */
[----:B------:R-:W5:Y:S04]  /*2110*/  LDG.E.U16 R90, desc[UR6][R90.64] ;  /* 0x000000065a5a7981 */ /* 0x000f68000c1e1500 */
[----:B------:R-:W5:Y:S04]  /*2120*/  LDG.E.U16 R88, desc[UR6][R88.64] ;  /* 0x0000000658587981 */ /* 0x000f68000c1e1500 */
[----:B------:R-:W5:Y:S01]  /*2130*/  LDG.E.U16 R92, desc[UR6][R92.64] ;  /* 0x000000065c5c7981 */ /* 0x000f62000c1e1500 */
[----:B------:R-:W0:Y:S01]  /*2140*/  S2UR UR5, SR_CgaCtaId ;  /* 0x00000000000579c3 */ /* 0x000e220000008800 */
[----:B------:R-:W-:Y:S01]  /*2150*/  SHF.R.S32.HI R3, RZ, 0x7, R2 ;  /* 0x00000007ff037819 */ /* 0x000fe20000011402 */
[----:B------:R-:W-:-:S03]  /*2160*/  IMAD.SHL.U32 R19, R2, 0x2, RZ ;  /* 0x0000000202137824 */ /* 0x000fc600078e00ff */
[----:B------:R-:W-:Y:S01]  /*2170*/  SGXT R3, R3, 0x1 ;  /* 0x000000010303781a */ /* 0x000fe20000000200 */
[----:B------:R-:W-:-:S03]  /*2180*/  UMOV UR4, 0x400 ;  /* 0x0000040000047882 */ /* 0x000fc60000000000 */
[----:B------:R-:W-:Y:S02]  /*2190*/  LOP3.LUT R112, R3, 0x90, RZ, 0xc0, !PT ;  /* 0x0000009003707812 */ /* 0x000fe400078ec0ff */
[----:B------:R-:W-:Y:S02]  /*21a0*/  LOP3.LUT R5, R2, 0x40, RZ, 0xc0, !PT ;  /* 0x0000004002057812 */ /* 0x000fe400078ec0ff */
[----:B------:R-:W-:-:S05]  /*21b0*/  LOP3.LUT R112, R112, 0x7e, R19, 0x78, !PT ;  /* 0x0000007e70707812 */ /* 0x000fca00078e7813 */
[----:B------:R-:W-:Y:S01]  /*21c0*/  IMAD R3, R5, 0x200, R112 ;  /* 0x0000020005037824 */ /* 0x000fe200078e0270 */
[----:B0-----:R-:W-:-:S09]  /*21d0*/  ULEA UR4, UR5, UR4, 0x18 ;  /* 0x0000000405047291 */ /* 0x001fd2000f8ec03f */
[----:B------:R0:W-:Y:S04]  /*21e0*/  STS.U16 [R3+UR4], R4 ;  /* 0x0000000403007988 */ /* 0x0001e80008000404 */
[----:B------:R-:W-:Y:S01]  /*21f0*/  STS.U16 [R3+UR4+0x400], R10 ;  /* 0x0004000a03007988 */ /* 0x000fe20008000404 */
[----:B0-----:R-:W-:-:S03]  /*2200*/  LOP3.LUT R4, R3, 0x20, RZ, 0x3c, !PT ;  /* 0x0000002003047812 */ /* 0x001fc600078e3cff */
[----:B------:R-:W-:Y:S04]  /*2210*/  STS.U16 [R3+UR4+0x800], R14 ;  /* 0x0008000e03007988 */ /* 0x000fe80008000404 */
        /* <DEDUP_REMOVED lines=12> */
[----:B--2---:R-:W-:Y:S04]  /*22e0*/  STS.U16 [R3+UR4+0x3c00], R68 ;  /* 0x003c004403007988 */ /* 0x004fe80008000404 */
[----:B------:R-:W-:Y:S04]  /*22f0*/  STS.U16 [R3+UR4+0x4000], R72 ;  /* 0x0040004803007988 */ /* 0x000fe80008000404 */
[----:B------:R-:W-:Y:S04]  /*2300*/  STS.U16 [R3+UR4+0x4400], R76 ;  /* 0x0044004c03007988 */ /* 0x000fe80008000404 */
[----:B------:R-:W-:Y:S04]  /*2310*/  STS.U16 [R3+UR4+0x4800], R84 ;  /* 0x0048005403007988 */ /* 0x000fe80008000404 */
[----:B------:R-:W-:Y:S04]  /*2320*/  STS.U16 [R3+UR4+0x4c00], R96 ;  /* 0x004c006003007988 */ /* 0x000fe80008000404 */
[----:B---3--:R-:W-:Y:S04]  /*2330*/  STS.U16 [R3+UR4+0x5000], R104 ;  /* 0x0050006803007988 */ /* 0x008fe80008000404 */
[----:B------:R-:W-:Y:S04]  /*2340*/  STS.U16 [R3+UR4+0x5400], R108 ;  /* 0x0054006c03007988 */ /* 0x000fe80008000404 */
[----:B----4-:R-:W-:Y:S04]  /*2350*/  STS.U16 [R3+UR4+0x5800], R114 ;  /* 0x0058007203007988 */ /* 0x010fe80008000404 */
        /* <DEDUP_REMOVED lines=9> */
[----:B------:R0:W-:Y:S04]  /*23f0*/  STS.U16 [R4+UR4+0x100], R7 ;  /* 0x0001000704007988 */ /* 0x0001e80008000404 */
        /* <DEDUP_REMOVED lines=61> */
[----:B-----5:R-:W-:Y:S04]  /*27d0*/  STS.U16 [R7+UR4+0x7600], R15 ;  /* 0x0076000f07007988 */ /* 0x020fe80008000404 */
[----:B------:R-:W-:Y:S04]  /*27e0*/  STS.U16 [R7+UR4+0x7a00], R144 ;  /* 0x007a009007007988 */ /* 0x000fe80008000404 */
[----:B------:R0:W-:Y:S02]  /*27f0*/  STS.U16 [R7+UR4+0x7e00], R148 ;  /* 0x007e009407007988 */ /* 0x0001e40008000404 */
[----:B0-----:R-:W-:-:S05]  /*2800*/  VIADD R7, R225, 0x80 ;  /* 0x00000080e1077836 */ /* 0x001fca0000000000 */
[----:B------:R-:W-:Y:S02]  /*2810*/  ISETP.GE.AND P0, PT, R7, 0x1, PT ;  /* 0x000000010700780c */ /* 0x000fe40003f06270 */
[----:B------:R-:W-:Y:S01]  /*2820*/  LOP3.LUT R8, R3, 0x60, RZ, 0x3c, !PT ;  /* 0x0000006003087812 */ /* 0x000fe200078e3cff */
[----:B------:R-:W-:Y:S01]  /*2830*/  IMAD.MOV.U32 R4, RZ, RZ, -0x800000 ;  /* 0xff800000ff047424 */ /* 0x000fe200078e00ff */
[----:B------:R-:W-:-:S03]  /*2840*/  CS2R R24, SRZ ;  /* 0x0000000000187805 */ /* 0x000fc6000001ff00 */
[----:B------:R-:W-:Y:S01]  /*2850*/  STS.U16 [R8+UR4+0x300], R9 ;  /* 0x0003000908007988 */ /* 0x000fe20008000404 */
[----:B------:R-:W-:-:S03]  /*2860*/  IMAD.MOV.U32 R168, RZ, RZ, 0x3f800000 ;  /* 0x3f800000ffa87424 */ /* 0x000fc600078e00ff */
[----:B------:R-:W-:Y:S01]  /*2870*/  STS.U16 [R8+UR4+0x700], R13 ;  /* 0x0007000d08007988 */ /* 0x000fe20008000404 */
[----:B------:R-:W-:-:S03]  /*2880*/  IMAD.MOV.U32 R227, RZ, RZ, 0x3f800000 ;  /* 0x3f800000ffe37424 */ /* 0x000fc600078e00ff */
[----:B------:R-:W-:Y:S01]  /*2890*/  STS.U16 [R8+UR4+0xb00], R18 ;  /* 0x000b001208007988 */ /* 0x000fe20008000404 */
[----:B------:R-:W-:-:S03]  /*28a0*/  IMAD.MOV.U32 R3, RZ, RZ, -0x800000 ;  /* 0xff800000ff037424 */ /* 0x000fc600078e00ff */
[----:B------:R-:W-:Y:S01]  /*28b0*/  STS.U16 [R8+UR4+0xf00], R23 ;  /* 0x000f001708007988 */ /* 0x000fe20008000404 */
[----:B------:R-:W-:-:S03]  /*28c0*/  CS2R R28, SRZ ;  /* 0x00000000001c7805 */ /* 0x000fc6000001ff00 */
[----:B------:R0:W-:Y:S01]  /*28d0*/  STS.U16 [R8+UR4+0x1300], R27 ;  /* 0x0013001b08007988 */ /* 0x0001e20008000404 */
[----:B------:R-:W-:-:S03]  /*28e0*/  CS2R R32, SRZ ;  /* 0x0000000000207805 */ /* 0x000fc6000001ff00 */
[----:B------:R1:W-:Y:S01]  /*28f0*/  STS.U16 [R8+UR4+0x1700], R31 ;  /* 0x0017001f08007988 */ /* 0x0003e20008000404 */
[----:B------:R-:W-:-:S03]  /*2900*/  CS2R R36, SRZ ;  /* 0x0000000000247805 */ /* 0x000fc6000001ff00 */
[----:B------:R-:W-:Y:S01]  /*2910*/  STS.U16 [R8+UR4+0x7f00], R110 ;  /* 0x007f006e08007988 */ /* 0x000fe20008000404 */
[----:B------:R-:W-:-:S03]  /*2920*/  CS2R R40, SRZ ;  /* 0x0000000000287805 */ /* 0x000fc6000001ff00 */
[----:B------:R2:W-:Y:S01]  /*2930*/  STS.U16 [R8+UR4+0x1b00], R35 ;  /* 0x001b002308007988 */ /* 0x0005e20008000404 */
[----:B0-----:R-:W-:-:S03]  /*2940*/  CS2R R26, SRZ ;  /* 0x00000000001a7805 */ /* 0x001fc6000001ff00 */
[----:B------:R0:W-:Y:S01]  /*2950*/  STS.U16 [R8+UR4+0x1f00], R39 ;  /* 0x001f002708007988 */ /* 0x0001e20008000404 */
[----:B-1----:R-:W-:-:S03]  /*2960*/  CS2R R30, SRZ ;  /* 0x00000000001e7805 */ /* 0x002fc6000001ff00 */
[----:B------:R1:W-:Y:S01]  /*2970*/  STS.U16 [R8+UR4+0x2300], R43 ;  /* 0x0023002b08007988 */ /* 0x0003e20008000404 */
[----:B------:R-:W-:-:S03]  /*2980*/  CS2R R44, SRZ ;  /* 0x00000000002c7805 */ /* 0x000fc6000001ff00 */
[----:B------:R3:W-:Y:S01]  /*2990*/  STS.U16 [R8+UR4+0x2700], R47 ;  /* 0x0027002f08007988 */ /* 0x0007e20008000404 */
[----:B--2---:R-:W-:-:S03]  /*29a0*/  CS2R R34, SRZ ;  /* 0x0000000000227805 */ /* 0x004fc6000001ff00 */
[----:B------:R2:W-:Y:S01]  /*29b0*/  STS.U16 [R8+UR4+0x2b00], R51 ;  /* 0x002b003308007988 */ /* 0x0005e20008000404 */
[----:B0-----:R-:W-:-:S03]  /*29c0*/  CS2R R38, SRZ ;  /* 0x0000000000267805 */ /* 0x001fc6000001ff00 */
[----:B------:R0:W-:Y:S01]  /*29d0*/  STS.U16 [R8+UR4+0x2f00], R55 ;  /* 0x002f003708007988 */ /* 0x0001e20008000404 */
[----:B-1----:R-:W-:-:S03]  /*29e0*/  CS2R R42, SRZ ;  /* 0x00000000002a7805 */ /* 0x002fc6000001ff00 */
[----:B------:R1:W-:Y:S01]  /*29f0*/  STS.U16 [R8+UR4+0x3300], R59 ;  /* 0x0033003b08007988 */ /* 0x0003e20008000404 */
[----:B---3--:R-:W-:-:S03]  /*2a00*/  CS2R R46, SRZ ;  /* 0x00000000002e7805 */ /* 0x008fc6000001ff00 */
[----:B------:R3:W-:Y:S01]  /*2a10*/  STS.U16 [R8+UR4+0x3700], R63 ;  /* 0x0037003f08007988 */ /* 0x0007e20008000404 */
[----:B------:R-:W-:-:S03]  /*2a20*/  CS2R R48, SRZ ;  /* 0x0000000000307805 */ /* 0x000fc6000001ff00 */
[----:B------:R4:W-:Y:S01]  /*2a30*/  STS.U16 [R8+UR4+0x3b00], R67 ;  /* 0x003b004308007988 */ /* 0x0009e20008000404 */
[----:B--2---:R-:W-:-:S03]  /*2a40*/  CS2R R50, SRZ ;  /* 0x0000000000327805 */ /* 0x004fc6000001ff00 */
[----:B------:R2:W-:Y:S01]  /*2a50*/  STS.U16 [R8+UR4+0x3f00], R71 ;  /* 0x003f004708007988 */ /* 0x0005e20008000404 */
[----:B------:R-:W-:-:S03]  /*2a60*/  CS2R R52, SRZ ;  /* 0x0000000000347805 */ /* 0x000fc6000001ff00 */
[----:B------:R5:W-:Y:S01]  /*2a70*/  STS.U16 [R8+UR4+0x4300], R75 ;  /* 0x0043004b08007988 */ /* 0x000be20008000404 */
[----:B0-----:R-:W-:-:S03]  /*2a80*/  CS2R R54, SRZ ;  /* 0x0000000000367805 */ /* 0x001fc6000001ff00 */
[----:B------:R0:W-:Y:S01]  /*2a90*/  STS.U16 [R8+UR4+0x4700], R79 ;  /* 0x0047004f08007988 */ /* 0x0001e20008000404 */
[----:B------:R-:W-:-:S03]  /*2aa0*/  CS2R R56, SRZ ;  /* 0x0000000000387805 */ /* 0x000fc6000001ff00 */
[----:B------:R-:W-:Y:S01]  /*2ab0*/  STS.U16 [R8+UR4+0x4b00], R95 ;  /* 0x004b005f08007988 */ /* 0x000fe20008000404 */
[----:B-1----:R-:W-:-:S03]  /*2ac0*/  CS2R R58, SRZ ;  /* 0x00000000003a7805 */ /* 0x002fc6000001ff00 */
[----:B------:R-:W-:Y:S01]  /*2ad0*/  STS.U16 [R8+UR4+0x4f00], R101 ;  /* 0x004f006508007988 */ /* 0x000fe20008000404 */
[----:B------:R-:W-:-:S03]  /*2ae0*/  CS2R R60, SRZ ;  /* 0x00000000003c7805 */ /* 0x000fc6000001ff00 */
[----:B------:R-:W-:Y:S01]  /*2af0*/  STS.U16 [R8+UR4+0x5300], R107 ;  /* 0x0053006b08007988 */ /* 0x000fe20008000404 */
[----:B---3--:R-:W-:-:S03]  /*2b00*/  CS2R R62, SRZ ;  /* 0x00000000003e7805 */ /* 0x008fc6000001ff00 */
[----:B------:R-:W-:Y:S01]  /*2b10*/  STS.U16 [R8+UR4+0x5700], R113 ;  /* 0x0057007108007988 */ /* 0x000fe20008000404 */
[----:B------:R-:W-:-:S03]  /*2b20*/  CS2R R64, SRZ ;  /* 0x0000000000407805 */ /* 0x000fc6000001ff00 */
[----:B------:R-:W-:Y:S01]  /*2b30*/  STS.U16 [R8+UR4+0x5b00], R119 ;  /* 0x005b007708007988 */ /* 0x000fe20008000404 */
[----:B----4-:R-:W-:-:S03]  /*2b40*/  CS2R R66, SRZ ;  /* 0x0000000000427805 */ /* 0x010fc6000001ff00 */
[----:B------:R1:W-:Y:S01]  /*2b50*/  STS.U16 [R8+UR4+0x5f00], R82 ;  /* 0x005f005208007988 */ /* 0x0003e20008000404 */
[----:B------:R-:W-:-:S03]  /*2b60*/  CS2R R68, SRZ ;  /* 0x0000000000447805 */ /* 0x000fc6000001ff00 */
[----:B------:R-:W-:Y:S01]  /*2b70*/  STS.U16 [R8+UR4+0x6300], R102 ;  /* 0x0063006608007988 */ /* 0x000fe20008000404 */
[----:B--2---:R-:W-:-:S03]  /*2b80*/  CS2R R70, SRZ ;  /* 0x0000000000467805 */ /* 0x004fc6000001ff00 */
[----:B------:R-:W-:Y:S01]  /*2b90*/  STS.U16 [R8+UR4+0x6700], R98 ;  /* 0x0067006208007988 */ /* 0x000fe20008000404 */
[----:B------:R-:W-:-:S03]  /*2ba0*/  CS2R R72, SRZ ;  /* 0x0000000000487805 */ /* 0x000fc6000001ff00 */
[----:B------:R-:W-:Y:S01]  /*2bb0*/  STS.U16 [R8+UR4+0x6b00], R86 ;  /* 0x006b005608007988 */ /* 0x000fe20008000404 */
[----:B-----5:R-:W-:-:S03]  /*2bc0*/  CS2R R74, SRZ ;  /* 0x00000000004a7805 */ /* 0x020fc6000001ff00 */
[----:B------:R2:W-:Y:S01]  /*2bd0*/  STS.U16 [R8+UR4+0x6f00], R80 ;  /* 0x006f005008007988 */ /* 0x0005e20008000404 */
[----:B------:R-:W-:-:S03]  /*2be0*/  CS2R R76, SRZ ;  /* 0x00000000004c7805 */ /* 0x000fc6000001ff00 */
[----:B------:R3:W-:Y:S01]  /*2bf0*/  STS.U16 [R8+UR4+0x7300], R90 ;  /* 0x0073005a08007988 */ /* 0x0007e20008000404 */
[----:B0-----:R-:W-:-:S03]  /*2c00*/  CS2R R78, SRZ ;  /* 0x00000000004e7805 */ /* 0x001fc6000001ff00 */
[----:B------:R0:W-:Y:S01]  /*2c10*/  STS.U16 [R8+UR4+0x7700], R88 ;  /* 0x0077005808007988 */ /* 0x0001e20008000404 */
[----:B-1----:R-:W-:-:S03]  /*2c20*/  CS2R R82, SRZ ;  /* 0x0000000000527805 */ /* 0x002fc6000001ff00 */
[----:B------:R1:W-:Y:S01]  /*2c30*/  STS.U16 [R8+UR4+0x7b00], R92 ;  /* 0x007b005c08007988 */ /* 0x0003e20008000404 */
[----:B--2---:R-:W-:Y:S02]  /*2c40*/  CS2R R80, SRZ ;  /* 0x0000000000507805 */ /* 0x004fe4000001ff00 */
[----:B------:R-:W-:Y:S02]  /*2c50*/  CS2R R84, SRZ ;  /* 0x0000000000547805 */ /* 0x000fe4000001ff00 */
[----:B------:R-:W-:Y:S02]  /*2c60*/  CS2R R86, SRZ ;  /* 0x0000000000567805 */ /* 0x000fe4000001ff00 */
[----:B---3--:R-:W-:Y:S02]  /*2c70*/  CS2R R90, SRZ ;  /* 0x00000000005a7805 */ /* 0x008fe4000001ff00 */
[----:B------:R-:W-:Y:S02]  /*2c80*/  CS2R R94, SRZ ;  /* 0x00000000005e7805 */ /* 0x000fe4000001ff00 */
[----:B0-----:R-:W-:-:S02]  /*2c90*/  CS2R R88, SRZ ;  /* 0x0000000000587805 */ /* 0x001fc4000001ff00 */
[----:B------:R-:W-:Y:S02]  /*2ca0*/  CS2R R96, SRZ ;  /* 0x0000000000607805 */ /* 0x000fe4000001ff00 */
[----:B------:R-:W-:Y:S02]  /*2cb0*/  CS2R R98, SRZ ;  /* 0x0000000000627805 */ /* 0x000fe4000001ff00 */
[----:B------:R-:W-:Y:S02]  /*2cc0*/  CS2R R100, SRZ ;  /* 0x0000000000647805 */ /* 0x000fe4000001ff00 */
[----:B-1----:R-:W-:Y:S02]  /*2cd0*/  CS2R R92, SRZ ;  /* 0x00000000005c7805 */ /* 0x002fe4000001ff00 */
[----:B------:R-:W-:Y:S02]  /*2ce0*/  CS2R R102, SRZ ;  /* 0x0000000000667805 */ /* 0x000fe4000001ff00 */
[----:B------:R-:W-:-:S02]  /*2cf0*/  CS2R R104, SRZ ;  /* 0x0000000000687805 */ /* 0x000fc4000001ff00 */
[----:B------:R-:W-:Y:S02]  /*2d00*/  CS2R R106, SRZ ;  /* 0x00000000006a7805 */ /* 0x000fe4000001ff00 */
[----:B------:R-:W-:Y:S02]  /*2d10*/  CS2R R108, SRZ ;  /* 0x00000000006c7805 */ /* 0x000fe4000001ff00 */
[----:B------:R-:W-:Y:S02]  /*2d20*/  CS2R R110, SRZ ;  /* 0x00000000006e7805 */ /* 0x000fe4000001ff00 */
[----:B------:R-:W-:Y:S02]  /*2d30*/  CS2R R112, SRZ ;  /* 0x0000000000707805 */ /* 0x000fe4000001ff00 */
        /* <DEDUP_REMOVED lines=19> */
[----:B------:R-:W-:Y:S01]  /*2e70*/  LOP3.LUT R8, R2, 0xff, RZ, 0xc0, !PT ;  /* 0x000000ff02087812 */ /* 0x000fe200078ec0ff */
[----:B------:R-:W-:Y:S06]  /*2e80*/  @!P0 BRA `(.L_x_0) ;  /* 0x0000002800348947 */ /* 0x000fec0003800000 */
[----:B------:R-:W0:Y:S01]  /*2e90*/  LDC R25, c[0x0][0x268] ;  /* 0x00009a00ff197b82 */ /* 0x000e220000000800 */
[--C-:B------:R-:W-:Y:S01]  /*2ea0*/  SHF.R.U32.HI R3, RZ, 0x4, R2.reuse ;  /* 0x00000004ff037819 */ /* 0x100fe20000011602 */
[----:B------:R-:W-:Y:S01]  /*2eb0*/  ULDC UR5, c[0x0][0x258] ;  /* 0x0000960000057ab9 */ /* 0x000fe20000000800 */
[----:B------:R-:W-:Y:S01]  /*2ec0*/  ISETP.NE.U32.AND P0, PT, R5, RZ, PT ;  /* 0x000000ff0500720c */ /* 0x000fe20003f05070 */
[----:B------:R-:W-:Y:S01]  /*2ed0*/  IMAD R8, R8, UR5, RZ ;  /* 0x0000000508087c24 */ /* 0x000fe2000f8e02ff */
[----:B------:R-:W-:Y:S01]  /*2ee0*/  SGXT.U32 R3, R3, 0x4 ;  /* 0x000000040303781a */ /* 0x000fe20000000000 */
[----:B------:R-:W-:Y:S01]  /*2ef0*/  ULDC.64 UR8, c[0x0][0x218] ;  /* 0x0000860000087ab9 */ /* 0x000fe20000000a00 */
[--C-:B------:R-:W-:Y:S01]  /*2f00*/  SHF.R.U32.HI R5, RZ, 0x5, R2.reuse ;  /* 0x00000005ff057819 */ /* 0x100fe20000011602 */
[----:B------:R-:W1:Y:S01]  /*2f10*/  LDC.64 R168, c[0x0][0x250] ;  /* 0x00009400ffa87b82 */ /* 0x000e620000000a00 */
[--C-:B------:R-:W-:Y:S01]  /*2f20*/  SHF.R.U32.HI R9, RZ, 0x2, R2.reuse ;  /* 0x00000002ff097819 */ /* 0x100fe20000011602 */
[----:B------:R-:W-:Y:S01]  /*2f30*/  IMAD.SHL.U32 R193, R8, 0x2, RZ ;  /* 0x0000000208c17824 */ /* 0x000fe200078e00ff */
[----:B------:R-:W-:Y:S01]  /*2f40*/  R2UR UR5, R5 ;  /* 0x00000000050572ca */ /* 0x000fe200000e0000 */
[----:B------:R-:W-:Y:S01]  /*2f50*/  ULDC.64 UR10, c[0x0][0x220] ;  /* 0x00008800000a7ab9 */ /* 0x000fe20000000a00 */
[----:B------:R-:W-:Y:S01]  /*2f60*/  SHF.R.U32.HI R4, RZ, 0x1, R2 ;  /* 0x00000001ff047819 */ /* 0x000fe20000011602 */
[----:B------:R-:W-:Y:S01]  /*2f70*/  IMAD.MOV.U32 R226, RZ, RZ, -0x800000 ;  /* 0xff800000ffe27424 */ /* 0x000fe200078e00ff */
[----:B------:R-:W-:Y:S01]  /*2f80*/  SGXT.U32 R9, R9, 0x3 ;  /* 0x000000030909781a */ /* 0x000fe20000000000 */
[----:B------:R-:W2:Y:S01]  /*2f90*/  LDC.64 R20, c[0x0][0x260] ;  /* 0x00009800ff147b82 */ /* 0x000ea20000000a00 */
[----:B------:R-:W-:Y:S01]  /*2fa0*/  IMAD.MOV.U32 R18, RZ, RZ, RZ ;  /* 0x000000ffff127224 */ /* 0x000fe200078e00ff */
[----:B------:R-:W-:-:S02]  /*2fb0*/  CS2R R26, SRZ ;  /* 0x00000000001a7805 */ /* 0x000fc4000001ff00 */
[----:B------:R-:W-:Y:S01]  /*2fc0*/  LOP3.LUT R16, R9, 0x70, R4, 0xf8, !PT ;  /* 0x0000007009107812 */ /* 0x000fe200078ef804 */
[----:B------:R-:W-:Y:S01]  /*2fd0*/  IMAD.MOV.U32 R227, RZ, RZ, 0x3f800000 ;  /* 0x3f800000ffe37424 */ /* 0x000fe200078e00ff */
[----:B------:R-:W-:Y:S02]  /*2fe0*/  LOP3.LUT R4, R2, 0xf, RZ, 0xc0, !PT ;  /* 0x0000000f02047812 */ /* 0x000fe400078ec0ff */
[----:B------:R-:W-:Y:S02]  /*2ff0*/  CS2R R28, SRZ ;  /* 0x00000000001c7805 */ /* 0x000fe4000001ff00 */
[----:B------:R-:W-:Y:S01]  /*3000*/  LOP3.LUT R225, R16, R225, RZ, 0xfc, !PT ;  /* 0x000000e110e17212 */ /* 0x000fe200078efcff */
[----:B------:R-:W3:Y:S01]  /*3010*/  S2UR UR12, SR_CTAID.Y ;  /* 0x00000000000c79c3 */ /* 0x000ee20000002600 */
[----:B0-----:R-:W-:Y:S01]  /*3020*/  IMAD R10, R3, R25, RZ ;  /* 0x00000019030a7224 */ /* 0x001fe200078e02ff */
[----:B------:R-:W-:Y:S01]  /*3030*/  CS2R R30, SRZ ;  /* 0x00000000001e7805 */ /* 0x000fe2000001ff00 */
[----:B------:R-:W-:Y:S01]  /*3040*/  IMAD.U32 R3, RZ, RZ, UR5 ;  /* 0x00000005ff037e24 */ /* 0x000fe2000f8e00ff */
[----:B------:R-:W-:Y:S01]  /*3050*/  UMOV UR5, URZ ;  /* 0x0000003f00057c82 */ /* 0x000fe20008000000 */
[----:B------:R-:W-:Y:S01]  /*3060*/  IMAD R12, R25, 0x10, R10 ;  /* 0x00000010190c7824 */ /* 0x000fe200078e020a */
[----:B------:R-:W-:Y:S01]  /*3070*/  CS2R R32, SRZ ;  /* 0x0000000000207805 */ /* 0x000fe2000001ff00 */
[----:B------:R-:W-:Y:S01]  /*3080*/  IMAD.HI R3, R8, 0x2, RZ ;  /* 0x0000000208037827 */ /* 0x000fe200078e02ff */
[----:B------:R-:W-:-:S02]  /*3090*/  CS2R R34, SRZ ;  /* 0x0000000000227805 */ /* 0x000fc4000001ff00 */
[----:B------:R-:W-:Y:S02]  /*30a0*/  CS2R R36, SRZ ;  /* 0x0000000000247805 */ /* 0x000fe4000001ff00 */
[----:B------:R-:W-:Y:S01]  /*30b0*/  CS2R R38, SRZ ;  /* 0x0000000000267805 */ /* 0x000fe2000001ff00 */
[----:B------:R-:W-:Y:S01]  /*30c0*/  IMAD R13, R25, 0x10, R12 ;  /* 0x00000010190d7824 */ /* 0x000fe200078e020c */
[----:B------:R-:W-:Y:S01]  /*30d0*/  CS2R R40, SRZ ;  /* 0x0000000000287805 */ /* 0x000fe2000001ff00 */
[----:B-1----:R-:W-:Y:S01]  /*30e0*/  IMAD R197, R169, 0xa, RZ ;  /* 0x0000000aa9c57824 */ /* 0x002fe200078e02ff */
[----:B------:R-:W-:Y:S01]  /*30f0*/  CS2R R42, SRZ ;  /* 0x00000000002a7805 */ /* 0x000fe2000001ff00 */
[C---:B------:R-:W-:Y:S01]  /*3100*/  IMAD R14, R25.reuse, 0x10, R13 ;  /* 0x00000010190e7824 */ /* 0x040fe200078e020d */
[----:B------:R-:W-:Y:S01]  /*3110*/  CS2R R44, SRZ ;  /* 0x00000000002c7805 */ /* 0x000fe2000001ff00 */
[----:B--2---:R-:W-:Y:S01]  /*3120*/  IMAD R9, R4, R21, RZ ;  /* 0x0000001504097224 */ /* 0x004fe200078e02ff */
[----:B------:R-:W-:Y:S01]  /*3130*/  CS2R R46, SRZ ;  /* 0x00000000002e7805 */ /* 0x000fe2000001ff00 */
[----:B------:R-:W-:Y:S01]  /*3140*/  IMAD R8, R25, 0x10, R14 ;  /* 0x0000001019087824 */ /* 0x000fe200078e020e */
[----:B------:R-:W-:Y:S01]  /*3150*/  CS2R R48, SRZ ;  /* 0x0000000000307805 */ /* 0x000fe2000001ff00 */
[----:B------:R-:W-:Y:S01]  /*3160*/  IMAD.SHL.U32 R11, R9, 0x2, RZ ;  /* 0x00000002090b7824 */ /* 0x000fe200078e00ff */
[----:B------:R-:W-:Y:S01]  /*3170*/  CS2R R50, SRZ ;  /* 0x0000000000327805 */ /* 0x000fe2000001ff00 */
[----:B------:R-:W-:Y:S01]  /*3180*/  IMAD R15, R25, 0x10, R8 ;  /* 0x00000010190f7824 */ /* 0x000fe200078e0208 */
[----:B------:R-:W-:Y:S01]  /*3190*/  CS2R R52, SRZ ;  /* 0x0000000000347805 */ /* 0x000fe2000001ff00 */
[----:B---3--:R-:W-:Y:S01]  /*31a0*/  IMAD R168, R168, UR12, RZ ;  /* 0x0000000ca8a87c24 */ /* 0x008fe2000f8e02ff */
[----:B------:R-:W-:Y:S01]  /*31b0*/  CS2R R54, SRZ ;  /* 0x0000000000367805 */ /* 0x000fe2000001ff00 */
[----:B------:R-:W-:Y:S01]  /*31c0*/  IMAD R20, R20, UR12, RZ ;  /* 0x0000000c14147c24 */ /* 0x000fe2000f8e02ff */
[----:B------:R-:W-:Y:S01]  /*31d0*/  CS2R R56, SRZ ;  /* 0x0000000000387805 */ /* 0x000fe2000001ff00 */
[----:B------:R-:W-:Y:S01]  /*31e0*/  IMAD.SHL.U32 R192, R168, 0x2, RZ ;  /* 0x00000002a8c07824 */ /* 0x000fe200078e00ff */
[----:B------:R-:W-:Y:S01]  /*31f0*/  CS2R R58, SRZ ;  /* 0x00000000003a7805 */ /* 0x000fe2000001ff00 */
[----:B------:R-:W-:Y:S01]  /*3200*/  IMAD.SHL.U32 R4, R20, 0x2, RZ ;  /* 0x0000000214047824 */ /* 0x000fe200078e00ff */
[----:B------:R-:W-:Y:S01]  /*3210*/  CS2R R60, SRZ ;  /* 0x00000000003c7805 */ /* 0x000fe2000001ff00 */
[----:B------:R-:W-:Y:S01]  /*3220*/  IMAD.HI R168, R168, 0x2, RZ ;  /* 0x00000002a8a87827 */ /* 0x000fe200078e02ff */
[----:B------:R-:W-:Y:S01]  /*3230*/  IADD3 R192, P1, P2, R193, UR8, R192 ;  /* 0x00000008c1c07c10 */ /* 0x000fe2000fa3e0c0 */
[----:B------:R-:W-:Y:S01]  /*3240*/  UIADD3 UR8, UR4, 0x10000, URZ ;  /* 0x0001000004087890 */ /* 0x000fe2000fffe03f */
[----:B------:R-:W-:Y:S01]  /*3250*/  IADD3 R23, P3, P4, R11, UR10, R4 ;  /* 0x0000000a0b177c10 */ /* 0x000fe2000fc7e004 */
[----:B------:R-:W-:Y:S01]  /*3260*/  IMAD R4, R25, 0x10, R15 ;  /* 0x0000001019047824 */ /* 0x000fe200078e020f */
[----:B------:R-:W-:Y:S01]  /*3270*/  IADD3.X R193, R3, UR9, R168, P1, P2 ;  /* 0x0000000903c17c10 */ /* 0x000fe20008fe44a8 */
[----:B------:R-:W-:Y:S01]  /*3280*/  IMAD.HI R20, R20, 0x2, RZ ;  /* 0x0000000214147827 */ /* 0x000fe200078e02ff */
[-C--:B------:R-:W-:Y:S01]  /*3290*/  LEA R190, P1, R10, R23.reuse, 0x1 ;  /* 0x000000170abe7211 */ /* 0x080fe200078208ff */
[----:B------:R-:W-:Y:S01]  /*32a0*/  USHF.R.U32.HI UR8, URZ, 0x4, UR8 ;  /* 0x000000043f087899 */ /* 0x000fe20008011608 */
[-C--:B------:R-:W-:Y:S01]  /*32b0*/  LEA R188, P2, R12, R23.reuse, 0x1 ;  /* 0x000000170cbc7211 */ /* 0x080fe200078408ff */
[----:B------:R-:W-:Y:S01]  /*32c0*/  IMAD.HI R9, R9, 0x2, RZ ;  /* 0x0000000209097827 */ /* 0x000fe200078e02ff */
[-C--:B------:R-:W-:Y:S01]  /*32d0*/  IADD3 R204, P6, R197, R192.reuse, RZ ;  /* 0x000000c0c5cc7210 */ /* 0x080fe20007fde0ff */
[----:B------:R-:W-:Y:S01]  /*32e0*/  USGXT.U32 UR10, UR8, 0xe ;  /* 0x0000000e080a789a */ /* 0x000fe20008000000 */
[----:B------:R-:W-:Y:S01]  /*32f0*/  CS2R R62, SRZ ;  /* 0x00000000003e7805 */ /* 0x000fe2000001ff00 */
[----:B------:R-:W-:Y:S01]  /*3300*/  IMAD R3, R25, 0x10, R4 ;  /* 0x0000001019037824 */ /* 0x000fe200078e0204 */
[----:B------:R-:W-:Y:S01]  /*3310*/  IADD3.X R17, R9, UR11, R20, P3, P4 ;  /* 0x0000000b09117c10 */ /* 0x000fe20009fe8414 */
[----:B------:R-:W-:Y:S01]  /*3320*/  UIADD3 UR14, UP0, UR10, 0x2, URZ ;  /* 0x000000020a0e7890 */ /* 0x000fe2000ff1e03f */
[----:B------:R-:W-:Y:S01]  /*3330*/  LEA R186, P3, R13, R23, 0x1 ;  /* 0x000000170dba7211 */ /* 0x000fe200078608ff */
[----:B------:R-:W-:Y:S01]  /*3340*/  IMAD R9, R25, 0x10, R3 ;  /* 0x0000001019097824 */ /* 0x000fe200078e0203 */
[-C--:B------:R-:W-:Y:S01]  /*3350*/  LEA.HI.X.SX32 R191, R10, R17.reuse, 0x1, P1 ;  /* 0x000000110abf7211 */ /* 0x080fe200008f0eff */
[----:B------:R-:W-:Y:S01]  /*3360*/  IMAD R211, R169, 0x14, RZ ;  /* 0x00000014a9d37824 */ /* 0x000fe200078e02ff */
[----:B------:R-:W-:Y:S01]  /*3370*/  LEA.HI.X.SX32 R189, R12, R17, 0x1, P2 ;  /* 0x000000110cbd7211 */ /* 0x000fe200010f0eff */
[----:B------:R-:W-:Y:S01]  /*3380*/  IMAD R10, R25, 0x10, R9 ;  /* 0x00000010190a7824 */ /* 0x000fe200078e0209 */
[C---:B------:R-:W-:Y:S01]  /*3390*/  LEA R182, P2, R8.reuse, R23, 0x1 ;  /* 0x0000001708b67211 */ /* 0x040fe200078408ff */
[----:B------:R-:W-:Y:S01]  /*33a0*/  IMAD R213, R169, 0x16, RZ ;  /* 0x00000016a9d57824 */ /* 0x000fe200078e02ff */
[-C--:B------:R-:W-:Y:S01]  /*33b0*/  LEA.HI.X.SX32 R187, R13, R17.reuse, 0x1, P3 ;  /* 0x000000110dbb7211 */ /* 0x080fe200018f0eff */
[C---:B------:R-:W-:Y:S01]  /*33c0*/  IMAD R11, R25.reuse, 0x10, R10 ;  /* 0x00000010190b7824 */ /* 0x040fe200078e020a */
[----:B------:R-:W-:Y:S01]  /*33d0*/  LEA.HI.X.SX32 R183, R8, R17, 0x1, P2 ;  /* 0x0000001108b77211 */ /* 0x000fe200010f0eff */
[----:B------:R-:W-:Y:S01]  /*33e0*/  UIADD3.X UR15, UR5, 0x40000040, URZ, UP0, !UPT ;  /* 0x40000040050f7890 */ /* 0x000fe200087fe43f */
[CC--:B------:R-:W-:Y:S01]  /*33f0*/  LEA R184, P1, R14.reuse, R23.reuse, 0x1 ;  /* 0x000000170eb87211 */ /* 0x0c0fe200078208ff */
[----:B------:R-:W-:Y:S01]  /*3400*/  IMAD R8, R25, 0x10, R11 ;  /* 0x0000001019087824 */ /* 0x000fe200078e020b */
[-C--:B------:R-:W-:Y:S01]  /*3410*/  LEA R180, P3, R15, R23.reuse, 0x1 ;  /* 0x000000170fb47211 */ /* 0x080fe200078608ff */
[----:B------:R-:W-:Y:S01]  /*3420*/  IMAD R205, R169, 0x12, RZ ;  /* 0x00000012a9cd7824 */ /* 0x000fe200078e02ff */
[----:B------:R-:W-:Y:S01]  /*3430*/  LEA R176, P2, R3, R23, 0x1 ;  /* 0x0000001703b07211 */ /* 0x000fe200078408ff */
[----:B------:R-:W-:Y:S01]  /*3440*/  IMAD R12, R25, 0x10, R8 ;  /* 0x00000010190c7824 */ /* 0x000fe200078e0208 */
[-C--:B------:R-:W-:Y:S01]  /*3450*/  LEA.HI.X.SX32 R185, R14, R17.reuse, 0x1, P1 ;  /* 0x000000110eb97211 */ /* 0x080fe200008f0eff */
[----:B------:R-:W-:Y:S01]  /*3460*/  IMAD R157, R169, 0x5, RZ ;  /* 0x00000005a99d7824 */ /* 0x000fe200078e02ff */
[----:B------:R-:W-:Y:S01]  /*3470*/  LEA.HI.X.SX32 R181, R15, R17, 0x1, P3 ;  /* 0x000000110fb57211 */ /* 0x000fe200018f0eff */
[C---:B------:R-:W-:Y:S01]  /*3480*/  IMAD R221, R169.reuse, 0x1a, RZ ;  /* 0x0000001aa9dd7824 */ /* 0x040fe200078e02ff */
[CC--:B------:R-:W-:Y:S01]  /*3490*/  LEA R178, P1, R4.reuse, R23.reuse, 0x1 ;  /* 0x0000001704b27211 */ /* 0x0c0fe200078208ff */
[----:B------:R-:W-:Y:S01]  /*34a0*/  IMAD R159, R169, 0x6, RZ ;  /* 0x00000006a99f7824 */ /* 0x000fe200078e02ff */
[----:B------:R-:W-:Y:S01]  /*34b0*/  LEA R174, P3, R9, R23, 0x1 ;  /* 0x0000001709ae7211 */ /* 0x000fe200078608ff */
[----:B------:R-:W-:Y:S01]  /*34c0*/  IMAD R201, R169, 0xc, RZ ;  /* 0x0000000ca9c97824 */ /* 0x000fe200078e02ff */
[-C--:B------:R-:W-:Y:S01]  /*34d0*/  LEA.HI.X.SX32 R177, R3, R17.reuse, 0x1, P2 ;  /* 0x0000001103b17211 */ /* 0x080fe200010f0eff */
[----:B------:R-:W-:Y:S01]  /*34e0*/  IMAD R3, R25, 0x10, R12 ;  /* 0x0000001019037824 */ /* 0x000fe200078e020c */
[-C--:B------:R-:W-:Y:S01]  /*34f0*/  LEA.HI.X.SX32 R179, R4, R17.reuse, 0x1, P1 ;  /* 0x0000001104b37211 */ /* 0x080fe200008f0eff */
[----:B------:R-:W-:Y:S01]  /*3500*/  IMAD R215, R169, 0x18, RZ ;  /* 0x00000018a9d77824 */ /* 0x000fe200078e02ff */
[----:B------:R-:W-:Y:S01]  /*3510*/  LEA.HI.X.SX32 R175, R9, R17, 0x1, P3 ;  /* 0x0000001109af7211 */ /* 0x000fe200018f0eff */
[----:B------:R-:W-:Y:S01]  /*3520*/  IMAD R4, R25, 0x10, R3 ;  /* 0x0000001019047824 */ /* 0x000fe200078e0203 */
[-C--:B------:R-:W-:Y:S01]  /*3530*/  LEA R166, P3, R8, R23.reuse, 0x1 ;  /* 0x0000001708a67211 */ /* 0x080fe200078608ff */
[----:B------:R-:W-:Y:S01]  /*3540*/  IMAD.SHL.U32 R16, R2, 0x20, RZ ;  /* 0x0000002002107824 */ /* 0x000fe200078e00ff */
[-C--:B------:R-:W-:Y:S01]  /*3550*/  LEA R172, P1, R10, R23.reuse, 0x1 ;  /* 0x000000170aac7211 */ /* 0x080fe200078208ff */
[----:B------:R-:W-:Y:S01]  /*3560*/  IMAD R199, R169, 0xb, RZ ;  /* 0x0000000ba9c77824 */ /* 0x000fe200078e02ff */
[----:B------:R-:W-:Y:S01]  /*3570*/  LEA R170, P2, R11, R23, 0x1 ;  /* 0x000000170baa7211 */ /* 0x000fe200078408ff */
[----:B------:R-:W-:Y:S01]  /*3580*/  UIADD3.64 UR8, UR14, 0x2, URZ ;  /* 0x000000020e087897 */ /* 0x000fe2000fffe03f */
[-C--:B------:R-:W-:Y:S01]  /*3590*/  LEA.HI.X.SX32 R167, R8, R17.reuse, 0x1, P3 ;  /* 0x0000001108a77211 */ /* 0x080fe200018f0eff */
[----:B------:R-:W-:Y:S01]  /*35a0*/  IMAD R8, R25, 0x10, R4 ;  /* 0x0000001019087824 */ /* 0x000fe200078e0204 */
[----:B------:R-:W-:Y:S01]  /*35b0*/  LEA.HI.X.SX32 R173, R10, R17, 0x1, P1 ;  /* 0x000000110aad7211 */ /* 0x000fe200008f0eff */
[C---:B------:R-:W-:Y:S01]  /*35c0*/  IMAD R209, R169.reuse, 0xe, RZ ;  /* 0x0000000ea9d17824 */ /* 0x040fe200078e02ff */
[----:B------:R-:W-:Y:S01]  /*35d0*/  LEA R160, P3, R4, R23, 0x1 ;  /* 0x0000001704a07211 */ /* 0x000fe200078608ff */
[----:B------:R-:W-:Y:S01]  /*35e0*/  IMAD R195, R169, 0x9, RZ ;  /* 0x00000009a9c37824 */ /* 0x000fe200078e02ff */
[----:B------:R-:W-:Y:S01]  /*35f0*/  LEA.HI.X.SX32 R171, R11, R17, 0x1, P2 ;  /* 0x000000110bab7211 */ /* 0x000fe200010f0eff */
[C---:B------:R-:W-:Y:S01]  /*3600*/  IMAD R203, R169.reuse, 0xd, RZ ;  /* 0x0000000da9cb7824 */ /* 0x040fe200078e02ff */
[-C--:B------:R-:W-:Y:S01]  /*3610*/  LEA R164, P1, R12, R23.reuse, 0x1 ;  /* 0x000000170ca47211 */ /* 0x080fe200078208ff */
[----:B------:R-:W-:Y:S01]  /*3620*/  IMAD R223, R169, 0x1c, RZ ;  /* 0x0000001ca9df7824 */ /* 0x000fe200078e02ff */
[----:B------:R-:W-:Y:S01]  /*3630*/  LEA R162, P2, R3, R23, 0x1 ;  /* 0x0000001703a27211 */ /* 0x000fe200078408ff */
[----:B------:R-:W-:Y:S01]  /*3640*/  IMAD R153, R169, 0x3, RZ ;  /* 0x00000003a9997824 */ /* 0x000fe200078e02ff */
[-C--:B------:R-:W-:Y:S01]  /*3650*/  IADD3 R196, P5, R211, R192.reuse, RZ ;  /* 0x000000c0d3c47210 */ /* 0x080fe20007fbe0ff */
[C---:B------:R-:W-:Y:S01]  /*3660*/  IMAD R229, R169.reuse, 0x1e, RZ ;  /* 0x0000001ea9e57824 */ /* 0x040fe200078e02ff */
[----:B------:R-:W-:Y:S01]  /*3670*/  SEL R20, RZ, 0x90, !P0 ;  /* 0x00000090ff147807 */ /* 0x000fe20004000000 */
[----:B------:R-:W-:Y:S01]  /*3680*/  IMAD R207, R169, 0x7, RZ ;  /* 0x00000007a9cf7824 */ /* 0x000fe200078e02ff */
[----:B------:R-:W-:Y:S01]  /*3690*/  LEA.HI.X.SX32 R161, R4, R17, 0x1, P3 ;  /* 0x0000001104a17211 */ /* 0x000fe200018f0eff */
[----:B------:R-:W-:Y:S01]  /*36a0*/  UIADD3.64 UR12, UR14, 0x4, URZ ;  /* 0x000000040e0c7897 */ /* 0x000fe2000fffe03f */
[-C--:B------:R-:W-:Y:S01]  /*36b0*/  IADD3 R198, P0, R213, R192.reuse, RZ ;  /* 0x000000c0d5c67210 */ /* 0x080fe20007f1e0ff */
[----:B------:R-:W-:Y:S01]  /*36c0*/  IMAD.U32 R156, RZ, RZ, UR8 ;  /* 0x00000008ff9c7e24 */ /* 0x000fe2000f8e00ff */
[----:B------:R-:W-:Y:S01]  /*36d0*/  LEA R22, P4, R8, R23, 0x1 ;  /* 0x0000001708167211 */ /* 0x000fe200078808ff */
[C---:B------:R-:W-:Y:S01]  /*36e0*/  IMAD R219, R169.reuse, 0xf, RZ ;  /* 0x0000000fa9db7824 */ /* 0x040fe200078e02ff */
[-C--:B------:R-:W-:Y:S01]  /*36f0*/  LEA.HI.X.SX32 R165, R12, R17.reuse, 0x1, P1 ;  /* 0x000000110ca57211 */ /* 0x080fe200008f0eff */
[----:B------:R-:W-:Y:S01]  /*3700*/  IMAD.SHL.U32 R217, R169, 0x8, RZ ;  /* 0x00000008a9d97824 */ /* 0x000fe200078e00ff */
[-C--:B------:R-:W-:Y:S01]  /*3710*/  IADD3 R194, P3, R205, R192.reuse, RZ ;  /* 0x000000c0cdc27210 */ /* 0x080fe20007f7e0ff */
[----:B------:R-:W-:Y:S01]  /*3720*/  IMAD.SHL.U32 R155, R169, 0x4, RZ ;  /* 0x00000004a99b7824 */ /* 0x000fe200078e00ff */
[----:B------:R-:W-:Y:S01]  /*3730*/  LEA.HI.X.SX32 R163, R3, R17, 0x1, P2 ;  /* 0x0000001103a37211 */ /* 0x000fe200010f0eff */
[----:B------:R-:W-:Y:S01]  /*3740*/  IMAD.SHL.U32 R3, R169, 0x2, RZ ;  /* 0x00000002a9037824 */ /* 0x000fe200078e00ff */
[-C--:B------:R-:W-:Y:S01]  /*3750*/  IADD3 R202, P1, R221, R192.reuse, RZ ;  /* 0x000000c0ddca7210 */ /* 0x080fe20007f3e0ff */
[----:B------:R-:W-:Y:S01]  /*3760*/  IMAD.U32 R156, RZ, RZ, UR12 ;  /* 0x0000000cff9c7e24 */ /* 0x000fe2000f8e00ff */
[-C--:B------:R-:W-:Y:S01]  /*3770*/  LEA.HI.X.SX32 R205, R157, R193.reuse, 0x1, P6 ;  /* 0x000000c19dcd7211 */ /* 0x080fe200030f0eff */
[----:B------:R-:W-:Y:S01]  /*3780*/  IMAD.U32 R157, RZ, RZ, UR9 ;  /* 0x00000009ff9d7e24 */ /* 0x000fe2000f8e00ff */
[----:B------:R-:W-:Y:S01]  /*3790*/  LEA.HI.X.SX32 R197, R197, R193, 0x1, P5 ;  /* 0x000000c1c5c57211 */ /* 0x000fe200028f0eff */
[----:B------:R-:W-:Y:S01]  /*37a0*/  UIADD3.64 UR8, UR14, 0x7e, URZ ;  /* 0x0000007e0e087897 */ /* 0x000fe2000fffe03f */
[-C--:B------:R-:W-:Y:S01]  /*37b0*/  IADD3 R200, P2, R215, R192.reuse, RZ ;  /* 0x000000c0d7c87210 */ /* 0x080fe20007f5e0ff */
[----:B------:R-:W-:Y:S01]  /*37c0*/  IMAD.U32 R157, RZ, RZ, UR13 ;  /* 0x0000000dff9d7e24 */ /* 0x000fe2000f8e00ff */
[-C--:B------:R-:W-:Y:S01]  /*37d0*/  IADD3 R210, P6, R159, R192.reuse, RZ ;  /* 0x000000c09fd27210 */ /* 0x080fe20007fde0ff */
[----:B------:R-:W-:Y:S01]  /*37e0*/  IMAD.MOV.U32 R168, RZ, RZ, 0x3f800000 ;  /* 0x3f800000ffa87424 */ /* 0x000fe200078e00ff */
[----:B------:R-:W-:Y:S01]  /*37f0*/  IADD3 R212, P5, R201, R192, RZ ;  /* 0x000000c0c9d47210 */ /* 0x000fe20007fbe0ff */
[----:B------:R-:W-:Y:S01]  /*3800*/  IMAD.MOV.U32 R9, RZ, RZ, -0x800000 ;  /* 0xff800000ff097424 */ /* 0x000fe200078e00ff */
[----:B------:R-:W-:-:S02]  /*3810*/  LOP3.LUT R16, R16, 0x1800, RZ, 0xc0, !PT ;  /* 0x0000180010107812 */ /* 0x000fc400078ec0ff */
[----:B------:R-:W-:Y:S02]  /*3820*/  CS2R R24, SRZ ;  /* 0x0000000000187805 */ /* 0x000fe4000001ff00 */
[----:B------:R-:W-:Y:S02]  /*3830*/  LEA.HI.X.SX32 R199, R199, R193, 0x1, P0 ;  /* 0x000000c1c7c77211 */ /* 0x000fe400000f0eff */
[----:B------:R-:W-:Y:S02]  /*3840*/  CS2R R64, SRZ ;  /* 0x0000000000407805 */ /* 0x000fe4000001ff00 */
[----:B------:R-:W-:Y:S01]  /*3850*/  LEA.HI.X.SX32 R23, R8, R17, 0x1, P4 ;  /* 0x0000001108177211 */ /* 0x000fe200020f0eff */
[----:B------:R-:W-:Y:S01]  /*3860*/  IMAD.MOV.U32 R8, RZ, RZ, RZ ;  /* 0x000000ffff087224 */ /* 0x000fe200078e00ff */
[----:B------:R-:W-:Y:S02]  /*3870*/  IADD3 R214, P0, R209, R192, RZ ;  /* 0x000000c0d1d67210 */ /* 0x000fe40007f1e0ff */
[----:B------:R-:W-:-:S02]  /*3880*/  CS2R R66, SRZ ;  /* 0x0000000000427805 */ /* 0x000fc4000001ff00 */
[----:B------:R-:W-:Y:S02]  /*3890*/  IADD3 R206, P4, R223, R192, RZ ;  /* 0x000000c0dfce7210 */ /* 0x000fe40007f9e0ff */
[----:B------:R-:W-:Y:S02]  /*38a0*/  CS2R R68, SRZ ;  /* 0x0000000000447805 */ /* 0x000fe4000001ff00 */
[-C--:B------:R-:W-:Y:S02]  /*38b0*/  LEA.HI.X.SX32 R195, R195, R193.reuse, 0x1, P3 ;  /* 0x000000c1c3c37211 */ /* 0x080fe400018f0eff */
[----:B------:R-:W-:Y:S02]  /*38c0*/  CS2R R70, SRZ ;  /* 0x0000000000467805 */ /* 0x000fe4000001ff00 */
[----:B------:R-:W-:Y:S02]  /*38d0*/  LEA.HI.X.SX32 R203, R203, R193, 0x1, P1 ;  /* 0x000000c1cbcb7211 */ /* 0x000fe400008f0eff */
[----:B------:R-:W-:-:S02]  /*38e0*/  CS2R R72, SRZ ;  /* 0x0000000000487805 */ /* 0x000fc4000001ff00 */
[----:B------:R-:W-:Y:S02]  /*38f0*/  IADD3 R208, P3, R229, R192, RZ ;  /* 0x000000c0e5d07210 */ /* 0x000fe40007f7e0ff */
[----:B------:R-:W-:Y:S02]  /*3900*/  CS2R R74, SRZ ;  /* 0x00000000004a7805 */ /* 0x000fe4000001ff00 */
[-C--:B------:R-:W-:Y:S02]  /*3910*/  LEA.HI.X.SX32 R211, R153, R193.reuse, 0x1, P6 ;  /* 0x000000c199d37211 */ /* 0x080fe400030f0eff */
[----:B------:R-:W-:Y:S02]  /*3920*/  CS2R R76, SRZ ;  /* 0x00000000004c7805 */ /* 0x000fe4000001ff00 */
[----:B------:R-:W-:Y:S02]  /*3930*/  LEA.HI.X.SX32 R213, R159, R193, 0x1, P5 ;  /* 0x000000c19fd57211 */ /* 0x000fe400028f0eff */
[----:B------:R-:W-:-:S02]  /*3940*/  CS2R R78, SRZ ;  /* 0x00000000004e7805 */ /* 0x000fc4000001ff00 */
[----:B------:R-:W-:Y:S02]  /*3950*/  LEA.HI.X.SX32 R201, R201, R193, 0x1, P2 ;  /* 0x000000c1c9c97211 */ /* 0x000fe400010f0eff */
[----:B------:R-:W-:Y:S02]  /*3960*/  CS2R R80, SRZ ;  /* 0x0000000000507805 */ /* 0x000fe4000001ff00 */
[----:B------:R-:W-:Y:S02]  /*3970*/  LEA R222, P1, R169, R192, 0x4 ;  /* 0x000000c0a9de7211 */ /* 0x000fe400078220ff */
[----:B------:R-:W-:Y:S02]  /*3980*/  CS2R R82, SRZ ;  /* 0x0000000000527805 */ /* 0x000fe4000001ff00 */
[----:B------:R-:W-:Y:S02]  /*3990*/  LOP3.LUT R224, R16, 0x7e, R19, 0xf8, !PT ;  /* 0x0000007e10e07812 */ /* 0x000fe400078ef813 */
[----:B------:R-:W-:-:S02]  /*39a0*/  CS2R R84, SRZ ;  /* 0x0000000000547805 */ /* 0x000fc4000001ff00 */
[-C--:B------:R-:W-:Y:S02]  /*39b0*/  IADD3 R216, P6, R3, R192.reuse, RZ ;  /* 0x000000c003d87210 */ /* 0x080fe40007fde0ff */
[----:B------:R-:W-:Y:S02]  /*39c0*/  CS2R R86, SRZ ;  /* 0x0000000000567805 */ /* 0x000fe4000001ff00 */
[CC--:B------:R-:W-:Y:S02]  /*39d0*/  LEA R218, P5, R169.reuse, R192.reuse, 0x2 ;  /* 0x000000c0a9da7211 */ /* 0x0c0fe400078a10ff */
[----:B------:R-:W-:Y:S02]  /*39e0*/  CS2R R88, SRZ ;  /* 0x0000000000587805 */ /* 0x000fe4000001ff00 */
[----:B------:R-:W-:Y:S02]  /*39f0*/  LEA R220, P2, R169, R192, 0x3 ;  /* 0x000000c0a9dc7211 */ /* 0x000fe400078418ff */
[----:B------:R-:W-:-:S02]  /*3a00*/  CS2R R90, SRZ ;  /* 0x00000000005a7805 */ /* 0x000fc4000001ff00 */
[-C--:B------:R-:W-:Y:S02]  /*3a10*/  LEA.HI.X.SX32 R215, R207, R193.reuse, 0x1, P0 ;  /* 0x000000c1cfd77211 */ /* 0x080fe400000f0eff */
[----:B------:R-:W-:Y:S02]  /*3a20*/  CS2R R92, SRZ ;  /* 0x00000000005c7805 */ /* 0x000fe4000001ff00 */
[----:B------:R-:W-:Y:S02]  /*3a30*/  LEA.HI.X.SX32 R207, R209, R193, 0x1, P4 ;  /* 0x000000c1d1cf7211 */ /* 0x000fe400020f0eff */
[----:B------:R-:W-:Y:S02]  /*3a40*/  CS2R R94, SRZ ;  /* 0x00000000005e7805 */ /* 0x000fe4000001ff00 */
[----:B------:R-:W-:Y:S02]  /*3a50*/  LOP3.LUT R20, R20, 0x17e, R19, 0x78, !PT ;  /* 0x0000017e14147812 */ /* 0x000fe400078e7813 */
[----:B------:R-:W-:-:S02]  /*3a60*/  CS2R R96, SRZ ;  /* 0x0000000000607805 */ /* 0x000fc4000001ff00 */
[-C--:B------:R-:W-:Y:S02]  /*3a70*/  LEA.HI.X.SX32 R209, R219, R193.reuse, 0x1, P3 ;  /* 0x000000c1dbd17211 */ /* 0x080fe400018f0eff */
[----:B------:R-:W-:Y:S02]  /*3a80*/  CS2R R98, SRZ ;  /* 0x0000000000627805 */ /* 0x000fe4000001ff00 */
[----:B------:R-:W-:Y:S02]  /*3a90*/  LEA.HI.X.SX32 R223, R217, R193, 0x1, P1 ;  /* 0x000000c1d9df7211 */ /* 0x000fe400008f0eff */
[----:B------:R-:W-:Y:S02]  /*3aa0*/  CS2R R100, SRZ ;  /* 0x0000000000647805 */ /* 0x000fe4000001ff00 */
[----:B------:R-:W-:Y:S02]  /*3ab0*/  LOP3.LUT R19, R19, 0x6, RZ, 0xc0, !PT ;  /* 0x0000000613137812 */ /* 0x000fe400078ec0ff */
        /* <DEDUP_REMOVED lines=25> */
[C---:B------:R-:W-:Y:S01]  /*3c50*/  LOP3.LUT R17, R224.reuse, 0x10, RZ, 0x3c, !PT ;  /* 0x00000010e0117812 */ /* 0x040fe200078e3cff */
[----:B------:R-:W-:Y:S01]  /*3c60*/  IMAD.U32 R156, RZ, RZ, UR8 ;  /* 0x00000008ff9c7e24 */ /* 0x000fe2000f8e00ff */
[C---:B------:R-:W-:Y:S01]  /*3c70*/  LOP3.LUT R16, R224.reuse, 0x20, RZ, 0x3c, !PT ;  /* 0x00000020e0107812 */ /* 0x040fe200078e3cff */
[----:B------:R-:W-:Y:S01]  /*3c80*/  IMAD.U32 R157, RZ, RZ, UR9 ;  /* 0x00000009ff9d7e24 */ /* 0x000fe2000f8e00ff */
[C---:B------:R-:W-:Y:S01]  /*3c90*/  LOP3.LUT R15, R224.reuse, 0x30, RZ, 0x3c, !PT ;  /* 0x00000030e00f7812 */ /* 0x040fe200078e3cff */
[----:B------:R-:W-:Y:S01]  /*3ca0*/  UMOV UR60, URZ ;  /* 0x0000003f003c7c82 */ /* 0x000fe20008000000 */
[C---:B------:R-:W-:Y:S01]  /*3cb0*/  LOP3.LUT R14, R224.reuse, 0x40, RZ, 0x3c, !PT ;  /* 0x00000040e00e7812 */ /* 0x040fe200078e3cff */
[----:B------:R-:W-:Y:S01]  /*3cc0*/  UIADD3.64 UR18, UR14, 0x80, URZ ;  /* 0x000000800e127897 */ /* 0x000fe2000fffe03f */
[C---:B------:R-:W-:Y:S01]  /*3cd0*/  LOP3.LUT R13, R224.reuse, 0x50, RZ, 0x3c, !PT ;  /* 0x00000050e00d7812 */ /* 0x040fe200078e3cff */
[----:B------:R-:W-:Y:S01]  /*3ce0*/  UIADD3.64 UR22, UR14, 0x82, URZ ;  /* 0x000000820e167897 */ /* 0x000fe2000fffe03f */
[C---:B------:R-:W-:Y:S01]  /*3cf0*/  LOP3.LUT R12, R224.reuse, 0x60, RZ, 0x3c, !PT ;  /* 0x00000060e00c7812 */ /* 0x040fe200078e3cff */
[----:B------:R-:W-:Y:S01]  /*3d00*/  UIADD3.64 UR26, UR14, 0x84, URZ ;  /* 0x000000840e1a7897 */ /* 0x000fe2000fffe03f */
[----:B------:R-:W-:Y:S01]  /*3d10*/  LOP3.LUT R11, R224, 0x70, RZ, 0x3c, !PT ;  /* 0x00000070e00b7812 */ /* 0x000fe200078e3cff */
[----:B------:R-:W-:Y:S01]  /*3d20*/  UIADD3.64 UR30, UR14, 0xfe, URZ ;  /* 0x000000fe0e1e7897 */ /* 0x000fe2000fffe03f */
[----:B------:R-:W-:Y:S01]  /*3d30*/  LOP3.LUT R10, R225, 0x8, RZ, 0xfc, !PT ;  /* 0x00000008e10a7812 */ /* 0x000fe200078efcff */
[----:B------:R-:W-:Y:S01]  /*3d40*/  UIADD3.64 UR34, UR14, 0x100, URZ ;  /* 0x000001000e227897 */ /* 0x000fe2000fffe03f */
[-C--:B------:R-:W-:Y:S01]  /*3d50*/  LEA.HI.X.SX32 R219, R3, R193.reuse, 0x1, P5 ;  /* 0x000000c103db7211 */ /* 0x080fe200028f0eff */
[----:B------:R-:W-:Y:S01]  /*3d60*/  UIADD3.64 UR38, UR14, 0x102, URZ ;  /* 0x000001020e267897 */ /* 0x000fe2000fffe03f */
[-C--:B------:R-:W-:Y:S01]  /*3d70*/  LEA.HI.X.SX32 R221, R155, R193.reuse, 0x1, P2 ;  /* 0x000000c19bdd7211 */ /* 0x080fe200010f0eff */
[----:B------:R-:W-:Y:S01]  /*3d80*/  UIADD3.64 UR42, UR14, 0x104, URZ ;  /* 0x000001040e2a7897 */ /* 0x000fe2000fffe03f */
[----:B------:R-:W-:Y:S01]  /*3d90*/  LEA.HI.X.SX32 R217, R169, R193, 0x1, P6 ;  /* 0x000000c1a9d97211 */ /* 0x000fe200030f0eff */
[----:B------:R-:W-:-:S02]  /*3da0*/  UIADD3.64 UR46, UR14, 0x17e, URZ ;  /* 0x0000017e0e2e7897 */ /* 0x000fc4000fffe03f */
[----:B------:R-:W-:Y:S02]  /*3db0*/  UIADD3.64 UR50, UR14, 0x180, URZ ;  /* 0x000001800e327897 */ /* 0x000fe4000fffe03f */
[----:B------:R-:W-:Y:S02]  /*3dc0*/  UIADD3.64 UR54, UR14, 0x182, URZ ;  /* 0x000001820e367897 */ /* 0x000fe4000fffe03f */
[----:B------:R-:W-:Y:S01]  /*3dd0*/  UIADD3.64 UR58, UR14, 0x184, URZ ;  /* 0x000001840e3a7897 */ /* 0x000fe2000fffe03f */
[----:B------:R-:W-:-:S11]  /*3de0*/  ULDC UR61, c[0x0][0x238] ;  /* 0x00008e00003d7ab9 */ /* 0x000fd60000000800 */
.L_x_1:
[C---:B------:R-:W-:Y:S01]  /*3df0*/  IMAD.WIDE R230, R18.reuse, 0x2, R210 ;  /* 0x0000000212e67825 */ /* 0x040fe200078e02d2 */
[----:B------:R-:W-:Y:S02]  /*3e00*/  MOV R240, UR51 ;  /* 0x0000003300f07c02 */ /* 0x000fe40008000f00 */
[----:B------:R-:W-:Y:S01]  /*3e10*/  MOV R241, UR50 ;  /* 0x0000003200f17c02 */ /* 0x000fe20008000f00 */
[C---:B------:R-:W-:Y:S01]  /*3e20*/  IMAD.WIDE R232, R18.reuse, 0x2, R218 ;  /* 0x0000000212e87825 */ /* 0x040fe200078e02da */
[----:B------:R0:W2:Y:S01]  /*3e30*/  LDG.E.U16 R244, desc[UR6][R230.64] ;  /* 0x00000006e6f47981 */ /* 0x0000a2000c1e1500 */
[----:B------:R-:W-:Y:S02]  /*3e40*/  MOV R238, UR55 ;  /* 0x0000003700ee7c02 */ /* 0x000fe40008000f00 */
[----:B------:R-:W-:Y:S01]  /*3e50*/  IMAD.WIDE R234, R18, 0x2, R216 ;  /* 0x0000000212ea7825 */ /* 0x000fe200078e02d8 */
[----:B------:R1:W3:Y:S01]  /*3e60*/  LDG.E.U16 R245, desc[UR6][R232.64] ;  /* 0x00000006e8f57981 */ /* 0x0002e2000c1e1500 */
[----:B------:R-:W-:-:S02]  /*3e70*/  MOV R239, UR54 ;  /* 0x0000003600ef7c02 */ /* 0x000fc40008000f00 */
[C---:B------:R-:W-:Y:S01]  /*3e80*/  IMAD.WIDE R236, R18.reuse, 0x2, R192 ;  /* 0x0000000212ec7825 */ /* 0x040fe200078e02c0 */
[----:B------:R4:W5:Y:S01]  /*3e90*/  LDG.E.U16 R242, desc[UR6][R234.64] ;  /* 0x00000006eaf27981 */ /* 0x000962000c1e1500 */
[----:B------:R-:W-:Y:S02]  /*3ea0*/  MOV R3, UR59 ;  /* 0x0000003b00037c02 */ /* 0x000fe40008000f00 */
[C---:B------:R-:W-:Y:S01]  /*3eb0*/  IMAD.WIDE R158, R18.reuse, 0x2, R222 ;  /* 0x00000002129e7825 */ /* 0x040fe200078e02de */
[----:B------:R4:W2:Y:S01]  /*3ec0*/  LDG.E.U16 R243, desc[UR6][R236.64] ;  /* 0x00000006ecf37981 */ /* 0x0008a2000c1e1500 */
[----:B------:R-:W-:Y:S02]  /*3ed0*/  MOV R4, UR58 ;  /* 0x0000003a00047c02 */ /* 0x000fe40008000f00 */
[C---:B------:R-:W-:Y:S02]  /*3ee0*/  IMAD.WIDE R154, R18.reuse, 0x2, R204 ;  /* 0x00000002129a7825 */ /* 0x040fe400078e02cc */
[----:B------:R-:W3:Y:S02]  /*3ef0*/  LDG.E.U16 R159, desc[UR6][R158.64] ;  /* 0x000000069e9f7981 */ /* 0x000ee4000c1e1500 */
[----:B------:R-:W-:-:S02]  /*3f00*/  IMAD.WIDE R228, R18, 0x2, R194 ;  /* 0x0000000212e47825 */ /* 0x000fc400078e02c2 */
[----:B------:R4:W5:Y:S02]  /*3f10*/  LDG.E.U16 R246, desc[UR6][R154.64] ;  /* 0x000000069af67981 */ /* 0x000964000c1e1500 */
[C---:B------:R-:W-:Y:S02]  /*3f20*/  IMAD.WIDE R152, R18.reuse, 0x2, R220 ;  /* 0x0000000212987825 */ /* 0x040fe400078e02dc */
[----:B------:R-:W5:Y:S02]  /*3f30*/  LDG.E.U16 R228, desc[UR6][R228.64] ;  /* 0x00000006e4e47981 */ /* 0x000f64000c1e1500 */
[C---:B------:R-:W-:Y:S02]  /*3f40*/  IMAD.WIDE R156, R18.reuse, 0x2, R212 ;  /* 0x00000002129c7825 */ /* 0x040fe400078e02d4 */
[----:B------:R-:W5:Y:S02]  /*3f50*/  LDG.E.U16 R247, desc[UR6][R152.64] ;  /* 0x0000000698f77981 */ /* 0x000f64000c1e1500 */
[----:B0-----:R-:W-:-:S02]  /*3f60*/  IMAD.WIDE R230, R18, 0x2, R196 ;  /* 0x0000000212e67825 */ /* 0x001fc400078e02c4 */
[----:B------:R0:W5:Y:S02]  /*3f70*/  LDG.E.U16 R249, desc[UR6][R156.64] ;  /* 0x000000069cf97981 */ /* 0x000164000c1e1500 */
[C---:B-1----:R-:W-:Y:S02]  /*3f80*/  IMAD.WIDE R232, R18.reuse, 0x2, R198 ;  /* 0x0000000212e87825 */ /* 0x042fe400078e02c6 */
[----:B------:R-:W5:Y:S02]  /*3f90*/  LDG.E.U16 R231, desc[UR6][R230.64] ;  /* 0x00000006e6e77981 */ /* 0x000f64000c1e1500 */
[C---:B----4-:R-:W-:Y:S02]  /*3fa0*/  IMAD.WIDE R234, R18.reuse, 0x2, R200 ;  /* 0x0000000212ea7825 */ /* 0x050fe400078e02c8 */
[----:B------:R-:W4:Y:S02]  /*3fb0*/  LDG.E.U16 R232, desc[UR6][R232.64] ;  /* 0x00000006e8e87981 */ /* 0x000f24000c1e1500 */
[----:B------:R-:W-:-:S02]  /*3fc0*/  IMAD.WIDE R236, R18, 0x2, R202 ;  /* 0x0000000212ec7825 */ /* 0x000fc400078e02ca */
[----:B------:R-:W4:Y:S02]  /*3fd0*/  LDG.E.U16 R235, desc[UR6][R234.64] ;  /* 0x00000006eaeb7981 */ /* 0x000f24000c1e1500 */
[C---:B------:R-:W-:Y:S02]  /*3fe0*/  IMAD.WIDE R154, R18.reuse, 0x2, R206 ;  /* 0x00000002129a7825 */ /* 0x040fe400078e02ce */
[----:B------:R-:W4:Y:S02]  /*3ff0*/  LDG.E.U16 R236, desc[UR6][R236.64] ;  /* 0x00000006ecec7981 */ /* 0x000f24000c1e1500 */
[C---:B0-----:R-:W-:Y:S02]  /*4000*/  IMAD.WIDE R156, R18.reuse, 0x2, R214 ;  /* 0x00000002129c7825 */ /* 0x041fe400078e02d6 */
[----:B------:R-:W4:Y:S02]  /*4010*/  LDG.E.U16 R229, desc[UR6][R154.64] ;  /* 0x000000069ae57981 */ /* 0x000f24000c1e1500 */
[----:B------:R-:W-:-:S02]  /*4020*/  IMAD.WIDE R152, R18, 0x2, R208 ;  /* 0x0000000212987825 */ /* 0x000fc400078e02d0 */
[----:B------:R-:W4:Y:S04]  /*4030*/  LDG.E.U16 R248, desc[UR6][R156.64] ;  /* 0x000000069cf87981 */ /* 0x000f28000c1e1500 */
[----:B------:R-:W4:Y:S01]  /*4040*/  LDG.E.U16 R250, desc[UR6][R152.64] ;  /* 0x0000000698fa7981 */ /* 0x000f22000c1e1500 */
[----:B------:R-:W-:Y:S01]  /*4050*/  BAR.SYNC.DEFER_BLOCKING 0x0 ;  /* 0x0000000000007b1d */ /* 0x000fe20000010000 */
[----:B------:R-:W-:-:S13]  /*4060*/  R2UR UR8, R5 ;  /* 0x00000000050872ca */ /* 0x000fda00000e0000 */
[----:B------:R-:W-:-:S04]  /*4070*/  USHF.L.U32 UR8, UR8, 0x9, URZ ;  /* 0x0000000908087899 */ /* 0x000fc8000800063f */
[----:B------:R-:W-:-:S04]  /*4080*/  ULOP3.LUT UR8, UR8, 0x800, URZ, 0xc0, !UPT ;  /* 0x0000080008087892 */ /* 0x000fc8000f8ec03f */
[----:B------:R-:W-:-:S04]  /*4090*/  ULEA.HI UR8, UR4, UR8, URZ, 0x1c ;  /* 0x0000000804087291 */ /* 0x000fc8000f8fe03f */
[----:B------:R-:W-:Y:S01]  /*40a0*/  ULOP3.LUT UR8, UR8, 0x3fff, URZ, 0xc0, !UPT ;  /* 0x00003fff08087892 */ /* 0x000fe2000f8ec03f */
[----:B------:R-:W-:Y:S01]  /*40b0*/  UMOV UR11, 0x40000040 ;  /* 0x40000040000b7882 */ /* 0x000fe20000000000 */
[----:B------:R-:W-:Y:S02]  /*40c0*/  UMOV UR9, 0x40000040 ;  /* 0x4000004000097882 */ /* 0x000fe40000000000 */
[----:B------:R-:W-:Y:S02]  /*40d0*/  UIADD3 UR12, UP0, UR8, 0x80, URZ ;  /* 0x00000080080c7890 */ /* 0x000fe4000ff1e03f */
[----:B------:R-:W-:Y:S02]  /*40e0*/  UIADD3.64 UR50, UR14, 0x2, URZ ;  /* 0x000000020e327897 */ /* 0x000fe4000fffe03f */
[----:B------:R-:W-:Y:S01]  /*40f0*/  UIADD3.64 UR54, UR14, 0x4, URZ ;  /* 0x000000040e367897 */ /* 0x000fe2000fffe03f */
[----:B--2---:R-:W-:Y:S04]  /*4100*/  STS.U16 [R224+UR4+0x10000], R243 ;  /* 0x010000f3e0007988 */ /* 0x004fe80008000404 */
[----:B---3--:R0:W-:Y:S04]  /*4110*/  STS.U16 [R224+UR4+0x10400], R159 ;  /* 0x0104009fe0007988 */ /* 0x0081e80008000404 */
[----:B-----5:R-:W-:Y:S04]  /*4120*/  STS.U16 [R17+UR4+0x10080], R242 ;  /* 0x010080f211007988 */ /* 0x020fe80008000404 */
[----:B------:R-:W-:Y:S04]  /*4130*/  STS.U16 [R17+UR4+0x10480], R228 ;  /* 0x010480e411007988 */ /* 0x000fe80008000404 */
[----:B------:R-:W-:Y:S04]  /*4140*/  STS.U16 [R16+UR4+0x10100], R245 ;  /* 0x010100f510007988 */ /* 0x000fe80008000404 */
[----:B------:R1:W-:Y:S04]  /*4150*/  STS.U16 [R16+UR4+0x10500], R231 ;  /* 0x010500e710007988 */ /* 0x0003e80008000404 */
[----:B------:R-:W-:Y:S04]  /*4160*/  STS.U16 [R15+UR4+0x10180], R244 ;  /* 0x010180f40f007988 */ /* 0x000fe80008000404 */
[----:B----4-:R-:W-:Y:S04]  /*4170*/  STS.U16 [R15+UR4+0x10580], R232 ;  /* 0x010580e80f007988 */ /* 0x010fe80008000404 */
[----:B------:R-:W-:Y:S04]  /*4180*/  STS.U16 [R14+UR4+0x10200], R247 ;  /* 0x010200f70e007988 */ /* 0x000fe80008000404 */
[----:B------:R-:W-:Y:S04]  /*4190*/  STS.U16 [R14+UR4+0x10600], R235 ;  /* 0x010600eb0e007988 */ /* 0x000fe80008000404 */
[----:B------:R-:W-:Y:S04]  /*41a0*/  STS.U16 [R13+UR4+0x10280], R246 ;  /* 0x010280f60d007988 */ /* 0x000fe80008000404 */
[----:B------:R-:W-:Y:S04]  /*41b0*/  STS.U16 [R13+UR4+0x10680], R236 ;  /* 0x010680ec0d007988 */ /* 0x000fe80008000404 */
[----:B------:R-:W-:Y:S04]  /*41c0*/  STS.U16 [R12+UR4+0x10300], R249 ;  /* 0x010300f90c007988 */ /* 0x000fe80008000404 */
[----:B------:R2:W-:Y:S04]  /*41d0*/  STS.U16 [R12+UR4+0x10700], R229 ;  /* 0x010700e50c007988 */ /* 0x0005e80008000404 */
[----:B------:R-:W-:Y:S04]  /*41e0*/  STS.U16 [R11+UR4+0x10380], R248 ;  /* 0x010380f80b007988 */ /* 0x000fe80008000404 */
[----:B------:R-:W-:Y:S01]  /*41f0*/  STS.U16 [R11+UR4+0x10780], R250 ;  /* 0x010780fa0b007988 */ /* 0x000fe20008000404 */
[----:B------:R3:W-:Y:S06]  /*4200*/  MEMBAR.ALL.CTA ;  /* 0x0000000000007992 */ /* 0x0007ec0000008000 */
[----:B---3--:R-:W3:Y:S02]  /*4210*/  FENCE.VIEW.ASYNC.S ;  /* 0x00000000000073c6 */ /* 0x008ee40000000000 */
[----:B---3--:R-:W-:Y:S06]  /*4220*/  BAR.SYNC.DEFER_BLOCKING 0x0 ;  /* 0x0000000000007b1d */ /* 0x008fec0000010000 */
[----:B0-----:R-:W-:-:S06]  /*4230*/  WARPGROUP.ARRIVE ;  /* 0x00000000000079c5 */ /* 0x001fcc0000000000 */
[----:B------:R-:W-:Y:S01]  /*4240*/  HGMMA.64x16x16.F32 R152, gdesc[UR8].tnspA, RZ, !UPT ;  /* 0x20200000089879f0 */ /* 0x000fe2000c7008ff */
[----:B------:R-:W-:Y:S02]  /*4250*/  UMOV UR8, URZ ;  /* 0x0000003f00087c82 */ /* 0x000fe40008000000 */
[----:B------:R-:W-:-:S04]  /*4260*/  UIADD3.X UR13, UR8, 0x40000040, URZ, UP0, !UPT ;  /* 0x40000040080d7890 */ /* 0x000fc800087fe43f */
[----:B------:R-:W-:-:S05]  /*4270*/  UIADD3.64 UR48, UR12, 0x80, URZ ;  /* 0x000000800c307897 */ /* 0x000fca000fffe03f */
[----:B------:R-:W-:Y:S01]  /*4280*/  HGMMA.64x16x16.F32 R152, gdesc[UR12].tnspA, R152 ;  /* 0x202000000c9879f0 */ /* 0x000fe20008700898 */
[----:B------:R-:W-:-:S03]  /*4290*/  UIADD3.64 UR52, UR12, 0x100, URZ ;  /* 0x000001000c347897 */ /* 0x000fc6000fffe03f */
[----:B------:R-:W-:Y:S01]  /*42a0*/  HGMMA.64x16x16.F32 R152, gdesc[UR48].tnspA, R152 ;  /* 0x20200000309879f0 */ /* 0x000fe20008700898 */
[----:B------:R-:W-:Y:S02]  /*42b0*/  UIADD3.64 UR58, UR14, 0x7e, URZ ;  /* 0x0000007e0e3a7897 */ /* 0x000fe4000fffe03f */
[----:B------:R-:W-:-:S03]  /*42c0*/  UIADD3.64 UR56, UR12, 0x180, URZ ;  /* 0x000001800c387897 */ /* 0x000fc6000fffe03f */
[----:B------:R-:W-:Y:S01]  /*42d0*/  HGMMA.64x16x16.F32 R152, gdesc[UR52].tnspA, R152 ;  /* 0x20200000349879f0 */ /* 0x000fe20008700898 */
[----:B------:R-:W-:-:S05]  /*42e0*/  UIADD3.64 UR16, UR12, 0x200, URZ ;  /* 0x000002000c107897 */ /* 0x000fca000fffe03f */
[----:B------:R-:W-:Y:S01]  /*42f0*/  HGMMA.64x16x16.F32 R152, gdesc[UR56].tnspA, R152 ;  /* 0x20200000389879f0 */ /* 0x000fe20008700898 */
        /* <DEDUP_REMOVED lines=12> */
[----:B-1----:R-:W-:Y:S01]  /*43c0*/  IMAD.WIDE R230, R8, 0x2, R190 ;  /* 0x0000000208e67825 */ /* 0x002fe200078e02be */
[----:B------:R-:W-:-:S03]  /*43d0*/  UIADD3.64 UR44, UR12, 0x580, URZ ;  /* 0x000005800c2c7897 */ /* 0x000fc6000fffe03f */
[----:B--2---:R-:W-:Y:S01]  /*43e0*/  IMAD.WIDE R228, R8, 0x2, R188 ;  /* 0x0000000208e47825 */ /* 0x004fe200078e02bc */
[----:B------:R-:W-:Y:S01]  /*43f0*/  R2UR UR51, R240 ;  /* 0x00000000f03372ca */ /* 0x000fe200000e0000 */
[----:B------:R0:W2:Y:S01]  /*4400*/  LDG.E.U16 R247, desc[UR6][R230.64] ;  /* 0x00000006e6f77981 */ /* 0x0000a2000c1e1500 */
[----:B------:R-:W-:Y:S01]  /*4410*/  R2UR UR50, R241 ;  /* 0x00000000f13272ca */ /* 0x000fe200000e0000 */
[----:B------:R-:W-:Y:S01]  /*4420*/  HGMMA.64x16x16.F32 R152, gdesc[UR40].tnspA, R152 ;  /* 0x20200000289879f0 */ /* 0x000fe20008700898 */
[----:B------:R-:W-:Y:S01]  /*4430*/  R2UR UR55, R238 ;  /* 0x00000000ee3772ca */ /* 0x000fe200000e0000 */
[----:B------:R1:W3:Y:S01]  /*4440*/  LDG.E.U16 R245, desc[UR6][R228.64] ;  /* 0x00000006e4f57981 */ /* 0x0002e2000c1e1500 */
[----:B------:R-:W-:Y:S01]  /*4450*/  R2UR UR54, R239 ;  /* 0x00000000ef3672ca */ /* 0x000fe200000e0000 */
[----:B------:R-:W-:-:S04]  /*4460*/  IMAD.WIDE R240, R8, 0x2, R186 ;  /* 0x0000000208f07825 */ /* 0x000fc800078e02ba */
[----:B------:R-:W-:-:S04]  /*4470*/  IMAD.WIDE R238, R8, 0x2, R184 ;  /* 0x0000000208ee7825 */ /* 0x000fc800078e02b8 */
[----:B------:R-:W-:-:S04]  /*4480*/  IMAD.WIDE R236, R8, 0x2, R182 ;  /* 0x0000000208ec7825 */ /* 0x000fc800078e02b6 */
[----:B------:R-:W-:-:S04]  /*4490*/  IMAD.WIDE R234, R8, 0x2, R180 ;  /* 0x0000000208ea7825 */ /* 0x000fc800078e02b4 */
[C---:B------:R-:W-:Y:S01]  /*44a0*/  IMAD.WIDE R232, R8.reuse, 0x2, R178 ;  /* 0x0000000208e87825 */ /* 0x040fe200078e02b2 */
[----:B------:R-:W-:Y:S01]  /*44b0*/  R2UR UR59, R3 ;  /* 0x00000000033b72ca */ /* 0x000fe200000e0000 */
[----:B------:R4:W5:Y:S02]  /*44c0*/  LDG.E.U16 R243, desc[UR6][R238.64] ;  /* 0x00000006eef37981 */ /* 0x000964000c1e1500 */
[----:B0-----:R-:W-:Y:S01]  /*44d0*/  IMAD.WIDE R230, R8, 0x2, R176 ;  /* 0x0000000208e67825 */ /* 0x001fe200078e02b0 */
[----:B------:R-:W-:Y:S01]  /*44e0*/  R2UR UR58, R4 ;  /* 0x00000000043a72ca */ /* 0x000fe200000e0000 */
[----:B------:R0:W5:Y:S02]  /*44f0*/  LDG.E.U16 R3, desc[UR6][R240.64] ;  /* 0x00000006f0037981 */ /* 0x000164000c1e1500 */
[C---:B-1----:R-:W-:Y:S02]  /*4500*/  IMAD.WIDE R228, R8.reuse, 0x2, R174 ;  /* 0x0000000208e47825 */ /* 0x042fe400078e02ae */
[----:B------:R1:W5:Y:S02]  /*4510*/  LDG.E.U16 R249, desc[UR6][R236.64] ;  /* 0x00000006ecf97981 */ /* 0x000364000c1e1500 */
[----:B----4-:R-:W-:-:S02]  /*4520*/  IMAD.WIDE R238, R8, 0x2, R170 ;  /* 0x0000000208ee7825 */ /* 0x010fc400078e02aa */
[----:B------:R4:W5:Y:S02]  /*4530*/  LDG.E.U16 R251, desc[UR6][R234.64] ;  /* 0x00000006eafb7981 */ /* 0x000964000c1e1500 */
[C---:B0-----:R-:W-:Y:S02]  /*4540*/  IMAD.WIDE R240, R8.reuse, 0x2, R172 ;  /* 0x0000000208f07825 */ /* 0x041fe400078e02ac */
[----:B------:R0:W5:Y:S02]  /*4550*/  LDG.E.U16 R4, desc[UR6][R232.64] ;  /* 0x00000006e8047981 */ /* 0x000164000c1e1500 */
[C---:B-1----:R-:W-:Y:S02]  /*4560*/  IMAD.WIDE R236, R8.reuse, 0x2, R166 ;  /* 0x0000000208ec7825 */ /* 0x042fe400078e02a6 */
[----:B------:R1:W5:Y:S02]  /*4570*/  LDG.E.U16 R242, desc[UR6][R230.64] ;  /* 0x00000006e6f27981 */ /* 0x000364000c1e1500 */
[----:B----4-:R-:W-:-:S02]  /*4580*/  IMAD.WIDE R234, R8, 0x2, R164 ;  /* 0x0000000208ea7825 */ /* 0x010fc400078e02a4 */
[----:B------:R4:W5:Y:S02]  /*4590*/  LDG.E.U16 R244, desc[UR6][R228.64] ;  /* 0x00000006e4f47981 */ /* 0x000964000c1e1500 */
[C---:B0-----:R-:W-:Y:S02]  /*45a0*/  IMAD.WIDE R232, R8.reuse, 0x2, R162 ;  /* 0x0000000208e87825 */ /* 0x041fe400078e02a2 */
[----:B------:R-:W5:Y:S01]  /*45b0*/  LDG.E.U16 R241, desc[UR6][R240.64] ;  /* 0x00000006f0f17981 */ /* 0x000f62000c1e1500 */
[----:B------:R-:W-:Y:S01]  /*45c0*/  HGMMA.64x16x16.F32 R152, gdesc[UR44].tnspA, R152 ;  /* 0x202000002c9879f0 */ /* 0x000fe20008700898 */
[C---:B-1----:R-:W-:Y:S02]  /*45d0*/  IMAD.WIDE R230, R8.reuse, 0x2, R160 ;  /* 0x0000000208e67825 */ /* 0x042fe400078e02a0 */
[----:B------:R-:W5:Y:S02]  /*45e0*/  LDG.E.U16 R239, desc[UR6][R238.64] ;  /* 0x00000006eeef7981 */ /* 0x000f64000c1e1500 */
[----:B----4-:R-:W-:-:S02]  /*45f0*/  IMAD.WIDE R228, R8, 0x2, R22 ;  /* 0x0000000208e47825 */ /* 0x010fc400078e0216 */
[----:B------:R0:W4:Y:S04]  /*4600*/  LDG.E.U16 R237, desc[UR6][R236.64] ;  /* 0x00000006eced7981 */ /* 0x000128000c1e1500 */
[----:B------:R-:W4:Y:S04]  /*4610*/  LDG.E.U16 R235, desc[UR6][R234.64] ;  /* 0x00000006eaeb7981 */ /* 0x000f28000c1e1500 */
[----:B------:R-:W4:Y:S04]  /*4620*/  LDG.E.U16 R233, desc[UR6][R232.64] ;  /* 0x00000006e8e97981 */ /* 0x000f28000c1e1500 */
[----:B------:R1:W4:Y:S04]  /*4630*/  LDG.E.U16 R231, desc[UR6][R230.64] ;  /* 0x00000006e6e77981 */ /* 0x000328000c1e1500 */
[----:B------:R1:W4:Y:S01]  /*4640*/  LDG.E.U16 R229, desc[UR6][R228.64] ;  /* 0x00000006e4e57981 */ /* 0x000322000c1e1500 */
[----:B------:R-:W-:-:S09]  /*4650*/  UIADD3.64 UR48, UR12, 0x600, URZ ;  /* 0x000006000c307897 */ /* 0x000fd2000fffe03f */
[----:B------:R-:W-:Y:S01]  /*4660*/  HGMMA.64x16x16.F32 R152, gdesc[UR48].tnspA, R152 ;  /* 0x20200000309879f0 */ /* 0x000fe20008700898 */
[----:B------:R-:W-:Y:S02]  /*4670*/  UIADD3.64 UR52, UR12, 0x680, URZ ;  /* 0x000006800c347897 */ /* 0x000fe4000fffe03f */
[----:B------:R-:W-:-:S07]  /*4680*/  UIADD3.64 UR56, UR12, 0x700, URZ ;  /* 0x000007000c387897 */ /* 0x000fce000fffe03f */
[----:B------:R-:W-:Y:S01]  /*4690*/  HGMMA.64x16x16.F32 R152, gdesc[UR52].tnspA, R152 ;  /* 0x20200000349879f0 */ /* 0x000fe20008700898 */
[----:B0-----:R-:W-:-:S03]  /*46a0*/  IADD3 R236, P6, R19, UR60, RZ ;  /* 0x0000003c13ec7c10 */ /* 0x001fc6000ffde0ff */
[----:B------:R-:W-:Y:S02]  /*46b0*/  HGMMA.64x16x16.F32 R152, gdesc[UR56].tnspA, R152, gsb0 ;  /* 0x20200000389879f0 */ /* 0x000fe40008000898 */
[----:B-1----:R-:W-:Y:S01]  /*46c0*/  IMAD.X R230, RZ, RZ, UR5, P6 ;  /* 0x00000005ffe67e24 */ /* 0x002fe2000b0e06ff */
[CC--:B------:R-:W-:Y:S02]  /*46d0*/  ISETP.GT.U32.AND P4, PT, R236.reuse, R10.reuse, PT ;  /* 0x0000000aec00720c */ /* 0x0c0fe40003f84070 */
[C---:B------:R-:W-:Y:S02]  /*46e0*/  ISETP.GE.U32.AND P3, PT, R236.reuse, R10, PT ;  /* 0x0000000aec00720c */ /* 0x040fe40003f66070 */
[C---:B------:R-:W-:Y:S02]  /*46f0*/  IADD3 R234, P5, R236.reuse, 0x8, RZ ;  /* 0x00000008ecea7810 */ /* 0x040fe40007fbe0ff */
[C---:B------:R-:W-:Y:S02]  /*4700*/  IADD3 R228, P6, R236.reuse, 0x9, RZ ;  /* 0x00000009ece47810 */ /* 0x040fe40007fde0ff */
[----:B------:R-:W-:-:S02]  /*4710*/  ISETP.GT.U32.AND P2, PT, R236, R225, PT ;  /* 0x000000e1ec00720c */ /* 0x000fc40003f44070 */
[C---:B------:R-:W-:Y:S02]  /*4720*/  ISETP.GT.U32.AND.EX P4, PT, R230.reuse, RZ, PT, P4 ;  /* 0x000000ffe600720c */ /* 0x040fe40003f84140 */
[----:B------:R-:W-:Y:S02]  /*4730*/  ISETP.GE.U32.AND.EX P3, PT, R230, RZ, PT, P3 ;  /* 0x000000ffe600720c */ /* 0x000fe40003f66130 */
[-C--:B------:R-:W-:Y:S01]  /*4740*/  ISETP.GT.U32.AND P1, PT, R234, R225.reuse, PT ;  /* 0x000000e1ea00720c */ /* 0x080fe20003f24070 */
[----:B------:R-:W-:Y:S01]  /*4750*/  IMAD.X R234, RZ, RZ, R230, P6 ;  /* 0x000000ffffea7224 */ /* 0x000fe200030e06e6 */
[----:B------:R-:W-:Y:S02]  /*4760*/  ISETP.GT.U32.AND.EX P2, PT, R230, RZ, PT, P2 ;  /* 0x000000ffe600720c */ /* 0x000fe40003f44120 */
[----:B------:R-:W-:Y:S01]  /*4770*/  ISETP.GE.U32.AND P0, PT, R236, R225, PT ;  /* 0x000000e1ec00720c */ /* 0x000fe20003f06070 */
[----:B------:R-:W-:Y:S02]  /*4780*/  WARPGROUP.DEPBAR.LE gsb0, 0x0 ;  /* 0x00008000000079c5 */ /* 0x000fe40000010000 */
[----:B------:R-:W-:Y:S01]  /*4790*/  FMUL R154, R154, UR61 ;  /* 0x0000003d9a9a7c20 */ /* 0x000fe20008400000 */
[----:B------:R-:W-:Y:S01]  /*47a0*/  FMUL R155, R155, UR61 ;  /* 0x0000003d9b9b7c20 */ /* 0x000fe20008400000 */
[----:B------:R-:W-:Y:S01]  /*47b0*/  FMUL R232, R158, UR61 ;  /* 0x0000003d9ee87c20 */ /* 0x000fe20008400000 */
[----:B------:R-:W-:Y:S02]  /*47c0*/  BAR.SYNC.DEFER_BLOCKING 0x0 ;  /* 0x0000000000007b1d */ /* 0x000fe40000010000 */
[----:B------:R-:W-:-:S02]  /*47d0*/  FSEL R154, R154, -INF , !P4 ;  /* 0xff8000009a9a7808 */ /* 0x000fc40006000000 */
[----:B------:R-:W-:Y:S02]  /*47e0*/  ISETP.GT.U32.AND P4, PT, R228, R10, PT ;  /* 0x0000000ae400720c */ /* 0x000fe40003f84070 */
[----:B------:R-:W-:Y:S01]  /*47f0*/  FSEL R158, R155, -INF , !P3 ;  /* 0xff8000009b9e7808 */ /* 0x000fe20005800000 */
[----:B------:R-:W-:Y:S01]  /*4800*/  FMUL R155, R159, UR61 ;  /* 0x0000003d9f9b7c20 */ /* 0x000fe20008400000 */
[----:B------:R-:W-:Y:S02]  /*4810*/  FSEL R159, R232, -INF , !P2 ;  /* 0xff800000e89f7808 */ /* 0x000fe40005000000 */
[----:B------:R-:W-:Y:S02]  /*4820*/  ISETP.GT.U32.AND.EX P4, PT, R234, RZ, PT, P4 ;  /* 0x000000ffea00720c */ /* 0x000fe40003f84140 */
[----:B------:R-:W-:Y:S02]  /*4830*/  FMNMX R232, R154, R158, !PT ;  /* 0x0000009e9ae87209 */ /* 0x000fe40007800000 */
[----:B------:R-:W-:-:S02]  /*4840*/  FSEL R155, R155, -INF , !P4 ;  /* 0xff8000009b9b7808 */ /* 0x000fc40006000000 */
[----:B------:R-:W-:Y:S02]  /*4850*/  FMNMX R232, R159, R232, !PT ;  /* 0x000000e89fe87209 */ /* 0x000fe40007800000 */
[----:B------:R-:W-:Y:S02]  /*4860*/  ISETP.GT.U32.AND P4, PT, R228, R225, PT ;  /* 0x000000e1e400720c */ /* 0x000fe40003f84070 */
[----:B------:R-:W-:-:S05]  /*4870*/  FMNMX R228, R155, R232, !PT ;  /* 0x000000e89be47209 */ /* 0x000fca0007800000 */
[----:B------:R-:W0:Y:S01]  /*4880*/  SHFL.BFLY PT, R232, R228, 0x2, 0x1f ;  /* 0x0c401f00e4e87f89 */ /* 0x000e2200000e0000 */
[----:B------:R-:W-:Y:S01]  /*4890*/  ISETP.GE.U32.AND.EX P3, PT, R230, RZ, PT, P0 ;  /* 0x000000ffe600720c */ /* 0x000fe20003f66100 */
[----:B------:R-:W-:Y:S02]  /*48a0*/  IMAD.X R230, RZ, RZ, R230, P5 ;  /* 0x000000ffffe67224 */ /* 0x000fe400028e06e6 */
[----:B------:R-:W-:Y:S01]  /*48b0*/  FMUL R152, R152, UR61 ;  /* 0x0000003d98987c20 */ /* 0x000fe20008400000 */
[----:B------:R-:W-:Y:S01]  /*48c0*/  FMUL R153, R153, UR61 ;  /* 0x0000003d99997c20 */ /* 0x000fe20008400000 */
[----:B------:R-:W-:Y:S01]  /*48d0*/  FMUL R156, R156, UR61 ;  /* 0x0000003d9c9c7c20 */ /* 0x000fe20008400000 */
[----:B------:R-:W-:Y:S02]  /*48e0*/  ISETP.GT.U32.AND.EX P1, PT, R230, RZ, PT, P1 ;  /* 0x000000ffe600720c */ /* 0x000fe40003f24110 */
[----:B------:R-:W-:Y:S02]  /*48f0*/  FSEL R152, R152, -INF , !P2 ;  /* 0xff80000098987808 */ /* 0x000fe40005000000 */
[----:B------:R-:W-:Y:S01]  /*4900*/  FSEL R153, R153, -INF , !P3 ;  /* 0xff80000099997808 */ /* 0x000fe20005800000 */
[----:B------:R-:W-:Y:S01]  /*4910*/  FMUL R230, R157, UR61 ;  /* 0x0000003d9de67c20 */ /* 0x000fe20008400000 */
[----:B------:R-:W-:-:S02]  /*4920*/  FSEL R157, R156, -INF , !P1 ;  /* 0xff8000009c9d7808 */ /* 0x000fc40004800000 */
[----:B------:R-:W-:Y:S02]  /*4930*/  ISETP.GT.U32.AND.EX P0, PT, R234, RZ, PT, P4 ;  /* 0x000000ffea00720c */ /* 0x000fe40003f04140 */
[----:B------:R-:W-:Y:S02]  /*4940*/  FMNMX R156, R152, R153, !PT ;  /* 0x00000099989c7209 */ /* 0x000fe40007800000 */
[----:B------:R-:W-:Y:S02]  /*4950*/  FSEL R230, R230, -INF , !P0 ;  /* 0xff800000e6e67808 */ /* 0x000fe40004000000 */
[----:B------:R-:W-:Y:S02]  /*4960*/  FMNMX R156, R157, R156, !PT ;  /* 0x0000009c9d9c7209 */ /* 0x000fe40007800000 */
[----:B0-----:R-:W-:Y:S02]  /*4970*/  FMNMX R236, R228, R232, !PT ;  /* 0x000000e8e4ec7209 */ /* 0x001fe40007800000 */
[----:B------:R-:W-:-:S05]  /*4980*/  FMNMX R232, R230, R156, !PT ;  /* 0x0000009ce6e87209 */ /* 0x000fca0007800000 */
[----:B------:R-:W0:Y:S04]  /*4990*/  SHFL.BFLY PT, R228, R232, 0x2, 0x1f ;  /* 0x0c401f00e8e47f89 */ /* 0x000e2800000e0000 */
[----:B------:R-:W1:Y:S01]  /*49a0*/  SHFL.BFLY PT, R156, R236, 0x1, 0x1f ;  /* 0x0c201f00ec9c7f89 */ /* 0x000e6200000e0000 */
[----:B0-----:R-:W-:Y:S02]  /*49b0*/  FMNMX R228, R232, R228, !PT ;  /* 0x000000e4e8e47209 */ /* 0x001fe40007800000 */
[----:B-1----:R-:W-:-:S03]  /*49c0*/  FMNMX R156, R236, R156, !PT ;  /* 0x0000009cec9c7209 */ /* 0x002fc60007800000 */
[----:B------:R-:W0:Y:S01]  /*49d0*/  SHFL.BFLY PT, R234, R228, 0x1, 0x1f ;  /* 0x0c201f00e4ea7f89 */ /* 0x000e2200000e0000 */
[----:B------:R-:W-:-:S05]  /*49e0*/  FMNMX R156, R156, R9, !PT ;  /* 0x000000099c9c7209 */ /* 0x000fca0007800000 */
[--C-:B------:R-:W-:Y:S01]  /*49f0*/  FADD R154, R154, -R156.reuse ;  /* 0x8000009c9a9a7221 */ /* 0x100fe20000000000 */
[----:B--2---:R-:W-:Y:S03]  /*4a00*/  STS.U16 [R20+UR4+0x10000], R247 ;  /* 0x010000f714007988 */ /* 0x004fe60008000404 */
[----:B------:R-:W-:Y:S01]  /*4a10*/  FMUL R232, R154, 1.4426950216293334961 ;  /* 0x3fb8aa3b9ae87820 */ /* 0x000fe20000400000 */
[----:B------:R-:W-:Y:S01]  /*4a20*/  FADD R154, R158, -R156 ;  /* 0x8000009c9e9a7221 */ /* 0x000fe20000000000 */
[----:B---3--:R-:W-:Y:S04]  /*4a30*/  STS.U16 [R20+UR4+0x10200], R245 ;  /* 0x010200f514007988 */ /* 0x008fe80008000404 */
[----:B-----5:R-:W-:Y:S01]  /*4a40*/  STS.U16 [R20+UR4+0x10400], R3 ;  /* 0x0104000314007988 */ /* 0x020fe20008000404 */
[----:B------:R-:W-:-:S03]  /*4a50*/  FMUL R236, R154, 1.4426950216293334961 ;  /* 0x3fb8aa3b9aec7820 */ /* 0x000fc60000400000 */
[----:B------:R-:W-:Y:S01]  /*4a60*/  STS.U16 [R20+UR4+0x10600], R243 ;  /* 0x010600f314007988 */ /* 0x000fe20008000404 */
[----:B------:R-:W-:-:S03]  /*4a70*/  FADD R154, R159, -R156 ;  /* 0x8000009c9f9a7221 */ /* 0x000fc60000000000 */
[----:B------:R-:W-:Y:S04]  /*4a80*/  STS.U16 [R20+UR4+0x10800], R249 ;  /* 0x010800f914007988 */ /* 0x000fe80008000404 */
[----:B------:R-:W-:Y:S04]  /*4a90*/  STS.U16 [R20+UR4+0x10a00], R251 ;  /* 0x010a00fb14007988 */ /* 0x000fe80008000404 */
[----:B------:R1:W-:Y:S04]  /*4aa0*/  STS.U16 [R20+UR4+0x10c00], R4 ;  /* 0x010c000414007988 */ /* 0x0003e80008000404 */
[----:B------:R-:W-:Y:S04]  /*4ab0*/  STS.U16 [R20+UR4+0x10e00], R242 ;  /* 0x010e00f214007988 */ /* 0x000fe80008000404 */
[----:B------:R-:W-:Y:S04]  /*4ac0*/  STS.U16 [R20+UR4+0x11000], R244 ;  /* 0x011000f414007988 */ /* 0x000fe80008000404 */
[----:B------:R-:W-:Y:S04]  /*4ad0*/  STS.U16 [R20+UR4+0x11200], R241 ;  /* 0x011200f114007988 */ /* 0x000fe80008000404 */
[----:B------:R-:W-:Y:S04]  /*4ae0*/  STS.U16 [R20+UR4+0x11400], R239 ;  /* 0x011400ef14007988 */ /* 0x000fe80008000404 */
[----:B----4-:R-:W-:Y:S04]  /*4af0*/  STS.U16 [R20+UR4+0x11600], R237 ;  /* 0x011600ed14007988 */ /* 0x010fe80008000404 */
[----:B------:R-:W-:Y:S04]  /*4b00*/  STS.U16 [R20+UR4+0x11800], R235 ;  /* 0x011800eb14007988 */ /* 0x000fe80008000404 */
[----:B------:R-:W-:Y:S04]  /*4b10*/  STS.U16 [R20+UR4+0x11a00], R233 ;  /* 0x011a00e914007988 */ /* 0x000fe80008000404 */
[----:B------:R-:W-:Y:S04]  /*4b20*/  STS.U16 [R20+UR4+0x11c00], R231 ;  /* 0x011c00e714007988 */ /* 0x000fe80008000404 */
[----:B------:R-:W-:Y:S01]  /*4b30*/  STS.U16 [R20+UR4+0x11e00], R229 ;  /* 0x011e00e514007988 */ /* 0x000fe20008000404 */
[----:B------:R2:W-:Y:S06]  /*4b40*/  MEMBAR.ALL.CTA ;  /* 0x0000000000007992 */ /* 0x0005ec0000008000 */
[----:B--2---:R-:W2:Y:S01]  /*4b50*/  FENCE.VIEW.ASYNC.S ;  /* 0x00000000000073c6 */ /* 0x004ea20000000000 */
[----:B------:R-:W-:Y:S01]  /*4b60*/  FMUL R238, R154, 1.4426950216293334961 ;  /* 0x3fb8aa3b9aee7820 */ /* 0x000fe20000400000 */
[----:B------:R-:W-:Y:S01]  /*4b70*/  FADD R154, R155, -R156 ;  /* 0x8000009c9b9a7221 */ /* 0x000fe20000000000 */
[----:B0-----:R-:W-:Y:S01]  /*4b80*/  FMNMX R155, R228, R234, !PT ;  /* 0x000000eae49b7209 */ /* 0x001fe20007800000 */
[----:B------:R0:W-:Y:S02]  /*4b90*/  MUFU.EX2 R158, R232 ;  /* 0x000000e8009e7308 */ /* 0x0001e40000000800 */
[----:B0-----:R-:W-:Y:S01]  /*4ba0*/  FADD R232, -R156, R9 ;  /* 0x000000099ce87221 */ /* 0x001fe20000000100 */
[----:B------:R-:W-:-:S03]  /*4bb0*/  FMNMX R9, R155, R226, !PT ;  /* 0x000000e29b097209 */ /* 0x000fc60007800000 */
[----:B------:R-:W-:Y:S02]  /*4bc0*/  FMUL R232, R232, 1.4426950216293334961 ;  /* 0x3fb8aa3be8e87820 */ /* 0x000fe40000400000 */
[--C-:B------:R-:W-:Y:S01]  /*4bd0*/  FADD R157, R157, -R9.reuse ;  /* 0x800000099d9d7221 */ /* 0x100fe20000000000 */
[--C-:B------:R-:W-:Y:S01]  /*4be0*/  FADD R230, R230, -R9.reuse ;  /* 0x80000009e6e67221 */ /* 0x100fe20000000000 */
[----:B-1----:R-:W-:Y:S01]  /*4bf0*/  FADD R4, -R9, R226 ;  /* 0x000000e209047221 */ /* 0x002fe20000000100 */
[--C-:B------:R-:W-:Y:S01]  /*4c00*/  FADD R152, R152, -R9.reuse ;  /* 0x8000000998987221 */ /* 0x100fe20000000000 */
[----:B------:R-:W-:Y:S01]  /*4c10*/  FADD R153, R153, -R9 ;  /* 0x8000000999997221 */ /* 0x000fe20000000000 */
[----:B------:R-:W-:Y:S01]  /*4c20*/  FMUL R157, R157, 1.4426950216293334961 ;  /* 0x3fb8aa3b9d9d7820 */ /* 0x000fe20000400000 */
[----:B------:R-:W-:Y:S01]  /*4c30*/  FMUL R230, R230, 1.4426950216293334961 ;  /* 0x3fb8aa3be6e67820 */ /* 0x000fe20000400000 */
[----:B------:R-:W-:Y:S01]  /*4c40*/  FMUL R4, R4, 1.4426950216293334961 ;  /* 0x3fb8aa3b04047820 */ /* 0x000fe20000400000 */
[----:B------:R-:W-:Y:S01]  /*4c50*/  FMUL R154, R154, 1.4426950216293334961 ;  /* 0x3fb8aa3b9a9a7820 */ /* 0x000fe20000400000 */
[----:B------:R-:W-:Y:S01]  /*4c60*/  FMUL R152, R152, 1.4426950216293334961 ;  /* 0x3fb8aa3b98987820 */ /* 0x000fe20000400000 */
[----:B------:R-:W-:Y:S01]  /*4c70*/  FMUL R153, R153, 1.4426950216293334961 ;  /* 0x3fb8aa3b99997820 */ /* 0x000fe20000400000 */
[----:B------:R-:W0:Y:S08]  /*4c80*/  MUFU.EX2 R232, R232 ;  /* 0x000000e800e87308 */ /* 0x000e300000000800 */
[----:B------:R-:W1:Y:S08]  /*4c90*/  MUFU.EX2 R245, R4 ;  /* 0x0000000400f57308 */ /* 0x000e700000000800 */
[----:B------:R-:W3:Y:S08]  /*4ca0*/  MUFU.EX2 R159, R236 ;  /* 0x000000ec009f7308 */ /* 0x000ef00000000800 */
[----:B------:R-:W-:Y:S08]  /*4cb0*/  MUFU.EX2 R3, R238 ;  /* 0x000000ee00037308 */ /* 0x000ff00000000800 */
[----:B------:R-:W-:Y:S08]  /*4cc0*/  MUFU.EX2 R228, R154 ;  /* 0x0000009a00e47308 */ /* 0x000ff00000000800 */
[----:B------:R-:W-:Y:S08]  /*4cd0*/  MUFU.EX2 R234, R152 ;  /* 0x0000009800ea7308 */ /* 0x000ff00000000800 */
[----:B------:R3:W4:Y:S08]  /*4ce0*/  MUFU.EX2 R243, R153 ;  /* 0x0000009900f37308 */ /* 0x0007300000000800 */
[----:B------:R-:W-:Y:S08]  /*4cf0*/  MUFU.EX2 R157, R157 ;  /* 0x0000009d009d7308 */ /* 0x000ff00000000800 */
[----:B------:R-:W5:Y:S01]  /*4d00*/  MUFU.EX2 R230, R230 ;  /* 0x000000e600e67308 */ /* 0x000f620000000800 */
[-C--:B0-----:R-:W-:Y:S01]  /*4d10*/  FMUL R26, R26, R232.reuse ;  /* 0x000000e81a1a7220 */ /* 0x081fe20000400000 */
[-C--:B------:R-:W-:Y:S01]  /*4d20*/  FMUL R27, R27, R232.reuse ;  /* 0x000000e81b1b7220 */ /* 0x080fe20000400000 */
        /* <DEDUP_REMOVED lines=61> */
[----:B------:R-:W-:Y:S01]  /*5100*/  FMUL R151, R151, R232 ;  /* 0x000000e897977220 */ /* 0x000fe20000400000 */
[-C--:B-1----:R-:W-:Y:S01]  /*5110*/  FMUL R24, R24, R245.reuse ;  /* 0x000000f518187220 */ /* 0x082fe20000400000 */
        /* <DEDUP_REMOVED lines=63> */
[----:B---3--:R-:W-:-:S02]  /*5510*/  F2FP.F16.F32.PACK_AB R153, R159, R158 ;  /* 0x0000009e9f99723e */ /* 0x008fc400000000ff */
[----:B----4-:R-:W-:Y:S02]  /*5520*/  F2FP.F16.F32.PACK_AB R152, R243, R234 ;  /* 0x000000eaf398723e */ /* 0x010fe400000000ff */
[----:B-----5:R-:W-:Y:S02]  /*5530*/  F2FP.F16.F32.PACK_AB R154, R230, R157 ;  /* 0x0000009de69a723e */ /* 0x020fe400000000ff */
[----:B------:R-:W-:Y:S01]  /*5540*/  F2FP.F16.F32.PACK_AB R155, R228, R3 ;  /* 0x00000003e49b723e */ /* 0x000fe200000000ff */
[----:B--2---:R-:W-:Y:S06]  /*5550*/  BAR.SYNC.DEFER_BLOCKING 0x0 ;  /* 0x0000000000007b1d */ /* 0x004fec0000010000 */
[----:B------:R-:W-:Y:S01]  /*5560*/  UMOV UR11, 0xc0000010 ;  /* 0xc0000010000b7882 */ /* 0x000fe20000000000 */
[----:B------:R-:W-:-:S06]  /*5570*/  WARPGROUP.ARRIVE ;  /* 0x00000000000079c5 */ /* 0x000fcc0000000000 */
[----:B------:R-:W-:Y:S01]  /*5580*/  HGMMA.64x256x16.F32 R24, R152, gdesc[UR8], R24, gsb0 ;  /* 0x03e0000898187df0 */ /* 0x000fe20008000818 */
[----:B------:R-:W-:Y:S01]  /*5590*/  FADD R158, R158, R159 ;  /* 0x0000009f9e9e7221 */ /* 0x000fe20000000000 */
[----:B------:R-:W-:-:S03]  /*55a0*/  FADD R234, R234, R243 ;  /* 0x000000f3eaea7221 */ /* 0x000fc60000000000 */
[----:B------:R-:W-:Y:S01]  /*55b0*/  FADD R3, R3, R158 ;  /* 0x0000009e03037221 */ /* 0x000fe20000000000 */
[----:B------:R-:W-:-:S03]  /*55c0*/  FADD R157, R157, R234 ;  /* 0x000000ea9d9d7221 */ /* 0x000fc60000000000 */
[----:B------:R-:W-:Y:S01]  /*55d0*/  FADD R3, R228, R3 ;  /* 0x00000003e4037221 */ /* 0x000fe20000000000 */
[----:B------:R-:W-:-:S04]  /*55e0*/  FADD R157, R230, R157 ;  /* 0x0000009de69d7221 */ /* 0x000fc80000000000 */
[----:B------:R-:W0:Y:S04]  /*55f0*/  SHFL.BFLY PT, R158, R3, 0x2, 0x1f ;  /* 0x0c401f00039e7f89 */ /* 0x000e2800000e0000 */
[----:B------:R-:W1:Y:S01]  /*5600*/  SHFL.BFLY PT, R4, R157, 0x2, 0x1f ;  /* 0x0c401f009d047f89 */ /* 0x000e6200000e0000 */
[----:B------:R-:W-:-:S04]  /*5610*/  UIADD3 UR60, UP0, UR60, 0x10, URZ ;  /* 0x000000103c3c7890 */ /* 0x000fc8000ff1e03f */
[----:B------:R-:W-:Y:S01]  /*5620*/  UIADD3.X UR5, URZ, UR5, URZ, UP0, !UPT ;  /* 0x000000053f057290 */ /* 0x000fe200087fe43f */
[----:B0-----:R-:W-:Y:S01]  /*5630*/  FADD R226, R3, R158 ;  /* 0x0000009e03e27221 */ /* 0x001fe20000000000 */
[----:B-1----:R-:W-:-:S04]  /*5640*/  FADD R4, R157, R4 ;  /* 0x000000049d047221 */ /* 0x002fc80000000000 */
[----:B------:R-:W0:Y:S04]  /*5650*/  SHFL.BFLY PT, R229, R226, 0x1, 0x1f ;  /* 0x0c201f00e2e57f89 */ /* 0x000e2800000e0000 */
[----:B------:R-:W1:Y:S01]  /*5660*/  SHFL.BFLY PT, R159, R4, 0x1, 0x1f ;  /* 0x0c201f00049f7f89 */ /* 0x000e6200000e0000 */
[----:B------:R-:W-:Y:S01]  /*5670*/  IMAD.U32 R228, RZ, RZ, UR5 ;  /* 0x00000005ffe47e24 */ /* 0x000fe2000f8e00ff */
[----:B------:R-:W-:-:S04]  /*5680*/  ISETP.LE.U32.AND P0, PT, R7, UR60, PT ;  /* 0x0000003c07007c0c */ /* 0x000fc8000bf03070 */
[----:B------:R-:W-:Y:S01]  /*5690*/  ISETP.GE.U32.AND.EX P0, PT, R228, RZ, PT, P0 ;  /* 0x000000ffe400720c */ /* 0x000fe20003f06100 */
[----:B------:R-:W-:Y:S02]  /*56a0*/  IMAD R8, R21, 0x10, R8 ;  /* 0x0000001015087824 */ /* 0x000fe400078e0208 */
[----:B------:R-:W-:Y:S02]  /*56b0*/  IMAD R18, R169, 0x10, R18 ;  /* 0x00000010a9127824 */ /* 0x000fe400078e0212 */
[----:B------:R-:W-:Y:S02]  /*56c0*/  IMAD.MOV.U32 R3, RZ, RZ, R156 ;  /* 0x000000ffff037224 */ /* 0x000fe400078e009c */
[----:B0-----:R-:W-:Y:S01]  /*56d0*/  FADD R229, R226, R229 ;  /* 0x000000e5e2e57221 */ /* 0x001fe20000000000 */
[----:B------:R-:W-:Y:S02]  /*56e0*/  IMAD.MOV.U32 R226, RZ, RZ, R9 ;  /* 0x000000ffffe27224 */ /* 0x000fe400078e0009 */
[----:B-1----:R-:W-:Y:S01]  /*56f0*/  FADD R158, R4, R159 ;  /* 0x0000009f049e7221 */ /* 0x002fe20000000000 */
[----:B------:R-:W-:-:S02]  /*5700*/  IMAD.MOV.U32 R4, RZ, RZ, R9 ;  /* 0x000000ffff047224 */ /* 0x000fc400078e0009 */
[----:B------:R-:W-:Y:S01]  /*5710*/  FFMA R227, R232, R227, R229 ;  /* 0x000000e3e8e37223 */ /* 0x000fe200000000e5 */
[----:B------:R-:W-:Y:S02]  /*5720*/  IMAD.MOV.U32 R9, RZ, RZ, R156 ;  /* 0x000000ffff097224 */ /* 0x000fe400078e009c */
[----:B------:R-:W-:Y:S01]  /*5730*/  FFMA R168, R245, R168, R158 ;  /* 0x000000a8f5a87223 */ /* 0x000fe2000000009e */
[----:B------:R-:W-:Y:S02]  /*5740*/  WARPGROUP.DEPBAR.LE gsb0, 0x0 ;  /* 0x00008000000079c5 */ /* 0x000fe40000010000 */
[----:B------:R-:W-:Y:S05]  /*5750*/  @!P0 BRA `(.L_x_1) ;  /* 0xffffffe400a48947 */ /* 0x000fea000383ffff */
.L_x_0:
[----:B------:R-:W-:Y:S02]  /*5760*/  IMAD.MOV.U32 R13, RZ, RZ, R227 ;  /* 0x000000ffff0d7224 */ /* 0x000fe400078e00e3 */
[----:B------:R-:W-:Y:S01]  /*5770*/  FMUL R7, R130, 0.25 ;  /* 0x3e80000082077820 */ /* 0x000fe20000400000 */
[----:B------:R-:W-:Y:S01]  /*5780*/  FMUL R8, R151, 0.25 ;  /* 0x3e80000097087820 */ /* 0x000fe20000400000 */
[----:B------:R-:W-:Y:S01]  /*5790*/  FMUL R174, R149, 0.25 ;  /* 0x3e80000095ae7820 */ /* 0x000fe20000400000 */
[----:B------:R-:W-:Y:S01]  /*57a0*/  FSETP.GT.AND P1, PT, |R168|, 8.50705917302346158658e+37, PT ;  /* 0x7e800000a800780b */ /* 0x000fe20003f24200 */
[----:B------:R-:W-:Y:S01]  /*57b0*/  FMUL R5, R150, 0.25 ;  /* 0x3e80000096057820 */ /* 0x000fe20000400000 */
[----:B------:R-:W-:Y:S01]  /*57c0*/  FSETP.GT.AND P0, PT, |R13|, 8.50705917302346158658e+37, PT ;  /* 0x7e8000000d00780b */ /* 0x000fe20003f04200 */
[----:B------:R-:W-:Y:S01]  /*57d0*/  FMUL R10, R139, 0.25 ;  /* 0x3e8000008b0a7820 */ /* 0x000fe20000400000 */
[----:B------:R-:W-:Y:S01]  /*57e0*/  FSEL R174, R174, R149, P1 ;  /* 0x00000095aeae7208 */ /* 0x000fe20000800000 */
        /* <DEDUP_REMOVED lines=51> */
[----:B------:R-:W-:Y:S01]  /*5b20*/  FMUL R112, R25, 0.25 ;  /* 0x3e80000019707820 */ /* 0x000fe20000400000 */
[----:B------:R-:W-:Y:S01]  /*5b30*/  FSEL R131, R10, R131, P0 ;  /* 0x000000830a837208 */ /* 0x000fe20000000000 */
[----:B------:R-:W-:Y:S01]  /*5b40*/  FMUL R193, R168, 8388608 ;  /* 0x4b000000a8c17820 */ /* 0x000fe20000400000 */
[----:B------:R-:W-:Y:S01]  /*5b50*/  FSEL R95, R8, R95, P0 ;  /* 0x0000005f085f7208 */ /* 0x000fe20000000000 */
[----:B------:R-:W-:Y:S01]  /*5b60*/  FMUL R10, R119, 0.25 ;  /* 0x3e800000770a7820 */ /* 0x000fe20000400000 */
[----:B------:R-:W-:Y:S01]  /*5b70*/  FSEL R128, R7, R128, P1 ;  /* 0x0000008007807208 */ /* 0x000fe20000800000 */
[----:B------:R-:W-:Y:S01]  /*5b80*/  FMUL R7, R116, 0.25 ;  /* 0x3e80000074077820 */ /* 0x000fe20000400000 */
[----:B------:R-:W-:Y:S01]  /*5b90*/  FMUL R8, R87, 0.25 ;  /* 0x3e80000057087820 */ /* 0x000fe20000400000 */
[----:B------:R-:W-:Y:S01]  /*5ba0*/  FSETP.GEU.AND P2, PT, R168, 1.175494350822287508e-38, PT ;  /* 0x00800000a800780b */ /* 0x000fe20003f4e000 */
[----:B------:R-:W-:Y:S01]  /*5bb0*/  FMUL R21, R138, 0.25 ;  /* 0x3e8000008a157820 */ /* 0x000fe20000400000 */
[----:B------:R-:W-:Y:S01]  /*5bc0*/  FSEL R106, R5, R106, P0 ;  /* 0x0000006a056a7208 */ /* 0x000fe20000000000 */
[----:B------:R-:W-:Y:S01]  /*5bd0*/  FMUL R5, R98, 0.25 ;  /* 0x3e80000062057820 */ /* 0x000fe20000400000 */
[----:B------:R-:W-:Y:S01]  /*5be0*/  FSEL R176, R7, R116, P1 ;  /* 0x0000007407b07208 */ /* 0x000fe20000800000 */
[----:B------:R-:W-:Y:S01]  /*5bf0*/  FMUL R7, R108, 0.25 ;  /* 0x3e8000006c077820 */ /* 0x000fe20000400000 */
[----:B------:R-:W-:Y:S01]  /*5c00*/  FSETP.GEU.AND P4, PT, |R13|, 1.175494350822287508e-38, PT ;  /* 0x008000000d00780b */ /* 0x000fe20003f8e200 */
[----:B------:R-:W-:Y:S01]  /*5c10*/  FMUL R19, R82, 0.25 ;  /* 0x3e80000052137820 */ /* 0x000fe20000400000 */
[----:B------:R-:W-:Y:S01]  /*5c20*/  FSEL R166, R9, R24, P1 ;  /* 0x0000001809a67208 */ /* 0x000fe20000800000 */
[----:B------:R-:W-:Y:S01]  /*5c30*/  FMUL R9, R132, 0.25 ;  /* 0x3e80000084097820 */ /* 0x000fe20000400000 */
[----:B------:R-:W-:Y:S01]  /*5c40*/  FSEL R108, R7, R108, P1 ;  /* 0x0000006c076c7208 */ /* 0x000fe20000800000 */
[----:B------:R-:W-:Y:S01]  /*5c50*/  FMUL R7, R104, 0.25 ;  /* 0x3e80000068077820 */ /* 0x000fe20000400000 */
[----:B------:R-:W-:Y:S01]  /*5c60*/  FSEL R223, R112, R25, P1 ;  /* 0x0000001970df7208 */ /* 0x000fe20000800000 */
[----:B------:R-:W-:Y:S01]  /*5c70*/  FMUL R112, R13, 8388608 ;  /* 0x4b0000000d707820 */ /* 0x000fe20000400000 */
[----:B------:R-:W-:Y:S01]  /*5c80*/  FSEL R193, R193, R168, !P2 ;  /* 0x000000a8c1c17208 */ /* 0x000fe20005000000 */
[----:B------:R-:W-:Y:S01]  /*5c90*/  FMUL R173, R144, 0.25 ;  /* 0x3e80000090ad7820 */ /* 0x000fe20000400000 */
[----:B------:R-:W-:Y:S01]  /*5ca0*/  FSEL R104, R7, R104, P1 ;  /* 0x0000006807687208 */ /* 0x000fe20000800000 */
[----:B------:R-:W-:Y:S01]  /*5cb0*/  FMUL R7, R96, 0.25 ;  /* 0x3e80000060077820 */ /* 0x000fe20000400000 */
[----:B------:R-:W-:Y:S01]  /*5cc0*/  FSEL R207, RZ, -23, P2 ;  /* 0xc1b80000ffcf7808 */ /* 0x000fe20001000000 */
[----:B------:R-:W-:Y:S01]  /*5cd0*/  FMUL R15, R86, 0.25 ;  /* 0x3e800000560f7820 */ /* 0x000fe20000400000 */
[----:B------:R-:W-:Y:S01]  /*5ce0*/  FSEL R119, R10, R119, P0 ;  /* 0x000000770a777208 */ /* 0x000fe20000000000 */
[----:B------:R-:W-:Y:S01]  /*5cf0*/  FMUL R10, R111, 0.25 ;  /* 0x3e8000006f0a7820 */ /* 0x000fe20000400000 */
[----:B------:R-:W-:Y:S01]  /*5d00*/  FSEL R87, R8, R87, P0 ;  /* 0x0000005708577208 */ /* 0x000fe20000000000 */
[----:B------:R-:W-:Y:S01]  /*5d10*/  FMUL R8, R83, 0.25 ;  /* 0x3e80000053087820 */ /* 0x000fe20000400000 */
[----:B------:R-:W-:Y:S01]  /*5d20*/  FSETP.GEU.AND P3, PT, R13, 1.175494350822287508e-38, PT ;  /* 0x008000000d00780b */ /* 0x000fe20003f6e000 */
[----:B------:R-:W-:Y:S01]  /*5d30*/  FMUL R11, R26, 0.25 ;  /* 0x3e8000001a0b7820 */ /* 0x000fe20000400000 */
[C---:B------:R-:W-:Y:S01]  /*5d40*/  FSETP.GEU.AND P2, PT, |R168|.reuse, 1.175494350822287508e-38, PT ;  /* 0x00800000a800780b */ /* 0x040fe20003f4e200 */
[----:B------:R-:W-:Y:S01]  /*5d50*/  @P1 FMUL R168, R168, 0.25 ;  /* 0x3e800000a8a81820 */ /* 0x000fe20000400000 */
[----:B------:R-:W-:Y:S01]  /*5d60*/  FSEL R96, R7, R96, P1 ;  /* 0x0000006007607208 */ /* 0x000fe20000800000 */
[----:B------:R-:W-:Y:S01]  /*5d70*/  FMUL R7, R88, 0.25 ;  /* 0x3e80000058077820 */ /* 0x000fe20000400000 */
[----:B------:R-:W-:Y:S01]  /*5d80*/  FSEL R98, R5, R98, P0 ;  /* 0x0000006205627208 */ /* 0x000fe20000000000 */
[----:B------:R-:W-:Y:S01]  /*5d90*/  FMUL R5, R94, 0.25 ;  /* 0x3e8000005e057820 */ /* 0x000fe20000400000 */
[----:B------:R-:W-:Y:S01]  /*5da0*/  FSEL R132, R9, R132, P1 ;  /* 0x0000008409847208 */ /* 0x000fe20000800000 */
[----:B------:R-:W-:Y:S01]  /*5db0*/  FMUL R9, R124, 0.25 ;  /* 0x3e8000007c097820 */ /* 0x000fe20000400000 */
[----:B------:R-:W-:Y:S01]  /*5dc0*/  FSEL R195, R112, R13, !P3 ;  /* 0x0000000d70c37208 */ /* 0x000fe20005800000 */
[----:B------:R-:W-:Y:S01]  /*5dd0*/  @P0 FMUL R13, R13, 0.25 ;  /* 0x3e8000000d0d0820 */ /* 0x000fe20000400000 */
        /* <DEDUP_REMOVED lines=8> */
[----:B------:R-:W-:Y:S01]  /*5e60*/  @!P4 FMUL R13, R13, 16777216 ;  /* 0x4b8000000d0dc820 */ /* 0x000fe20000400000 */
[----:B------:R-:W-:Y:S01]  /*5e70*/  FSEL R124, R9, R124, P1 ;  /* 0x0000007c097c7208 */ /* 0x000fe20000800000 */
[----:B------:R-:W-:Y:S01]  /*5e80*/  FMUL R9, R100, 0.25 ;  /* 0x3e80000064097820 */ /* 0x000fe20000400000 */
[----:B------:R-:W-:Y:S01]  /*5e90*/  FSEL R99, R10, R99, P0 ;  /* 0x000000630a637208 */ /* 0x000fe20000000000 */
[----:B------:R-:W-:Y:S01]  /*5ea0*/  FMUL R10, R91, 0.25 ;  /* 0x3e8000005b0a7820 */ /* 0x000fe20000400000 */
[----:B------:R-:W-:Y:S01]  /*5eb0*/  FSEL R75, R8, R75, P0 ;  /* 0x0000004b084b7208 */ /* 0x000fe20000000000 */
[----:B------:R-:W-:Y:S01]  /*5ec0*/  FMUL R8, R67, 0.25 ;  /* 0x3e80000043087820 */ /* 0x000fe20000400000 */
[----:B------:R-:W-:Y:S01]  /*5ed0*/  FSEL R21, R21, R138, P0 ;  /* 0x0000008a15157208 */ /* 0x000fe20000000000 */
[----:B------:R-:W0:Y:S01]  /*5ee0*/  MUFU.RCP R200, R13 ;  /* 0x0000000d00c87308 */ /* 0x000e220000001000 */
[----:B------:R-:W-:Y:S01]  /*5ef0*/  FSEL R180, R7, R76, P1 ;  /* 0x0000004c07b47208 */ /* 0x000fe20000800000 */
[----:B------:R-:W-:Y:S01]  /*5f00*/  @!P2 FMUL R168, R168, 16777216 ;  /* 0x4b800000a8a8a820 */ /* 0x000fe20000400000 */
[----:B------:R-:W-:Y:S01]  /*5f10*/  FSEL R138, R5, R78, P0 ;  /* 0x0000004e058a7208 */ /* 0x000fe20000000000 */
[----:B------:R-:W-:Y:S01]  /*5f20*/  FMUL R7, R68, 0.25 ;  /* 0x3e80000044077820 */ /* 0x000fe20000400000 */
        /* <DEDUP_REMOVED lines=10> */
[----:B------:R-:W-:Y:S01]  /*5fd0*/  VIADD R144, R193, 0xc0cafb0d ;  /* 0xc0cafb0dc1907836 */ /* 0x000fe20000000000 */
[----:B------:R-:W-:Y:S01]  /*5fe0*/  FSEL R182, R7, R68, P1 ;  /* 0x0000004407b67208 */ /* 0x000fe20000800000 */
[----:B------:R-:W1:Y:S01]  /*5ff0*/  MUFU.RCP R168, R168 ;  /* 0x000000a800a87308 */ /* 0x000e620000001000 */
[----:B------:R-:W-:Y:S01]  /*6000*/  FSEL R160, R5, R58, P0 ;  /* 0x0000003a05a07208 */ /* 0x000fe20000000000 */
[----:B------:R-:W-:Y:S01]  /*6010*/  FMUL R7, R36, 0.25 ;  /* 0x3e80000024077820 */ /* 0x000fe20000400000 */
[----:B------:R-:W-:Y:S01]  /*6020*/  FSEL R15, R15, R86, P0 ;  /* 0x000000560f0f7208 */ /* 0x000fe20000000000 */
[----:B------:R-:W-:Y:S01]  /*6030*/  FMUL R5, R50, 0.25 ;  /* 0x3e80000032057820 */ /* 0x000fe20000400000 */
[----:B------:R-:W-:Y:S01]  /*6040*/  FSEL R11, R11, R26, P0 ;  /* 0x0000001a0b0b7208 */ /* 0x000fe20000000000 */
[----:B------:R-:W-:Y:S01]  /*6050*/  VIADD R196, R195, 0xc0cafb0d ;  /* 0xc0cafb0dc3c47836 */ /* 0x000fe20000000000 */
        /* <DEDUP_REMOVED lines=9> */
[----:B------:R-:W-:Y:S01]  /*60f0*/  LOP3.LUT R144, R144, 0xff800000, RZ, 0xc0, !PT ;  /* 0xff80000090907812 */ /* 0x000fe200078ec0ff */
[----:B------:R-:W-:Y:S01]  /*6100*/  FMUL R8, R55, 0.25 ;  /* 0x3e80000037087820 */ /* 0x000fe20000400000 */
[----:B------:R-:W-:Y:S01]  /*6110*/  FSEL R216, R7, R36, P1 ;  /* 0x0000002407d87208 */ /* 0x000fe20000800000 */
[----:B------:R-:W-:Y:S01]  /*6120*/  FMUL R7, R32, 0.25 ;  /* 0x3e80000020077820 */ /* 0x000fe20000400000 */
[----:B------:R-:W-:Y:S01]  /*6130*/  FSEL R162, R5, R50, P0 ;  /* 0x0000003205a27208 */ /* 0x000fe20000000000 */
[----:B------:R-:W-:Y:S01]  /*6140*/  @!P4 FMUL R15, R15, 16777216 ;  /* 0x4b8000000f0fc820 */ /* 0x000fe20000400000 */
[----:B------:R-:W-:Y:S01]  /*6150*/  FMUL R179, R80, 0.25 ;  /* 0x3e80000050b37820 */ /* 0x000fe20000400000 */
[----:B------:R-:W-:Y:S01]  /*6160*/  LOP3.LUT R196, R196, 0xff800000, RZ, 0xc0, !PT ;  /* 0xff800000c4c47812 */ /* 0x000fe200078ec0ff */
[----:B------:R-:W-:Y:S01]  /*6170*/  @!P4 FMUL R11, R11, 16777216 ;  /* 0x4b8000000b0bc820 */ /* 0x000fe20000400000 */
[----:B------:R-:W-:Y:S01]  /*6180*/  FSEL R141, R12, R141, P1 ;  /* 0x0000008d0c8d7208 */ /* 0x000fe20000800000 */
[----:B------:R-:W-:Y:S01]  /*6190*/  @!P4 FMUL R115, R115, 16777216 ;  /* 0x4b8000007373c820 */ /* 0x000fe20000400000 */
[----:B------:R-:W-:Y:S01]  /*61a0*/  FSEL R178, R9, R84, P1 ;  /* 0x0000005409b27208 */ /* 0x000fe20000800000 */
[----:B------:R-:W-:Y:S01]  /*61b0*/  @!P4 FMUL R162, R162, 16777216 ;  /* 0x4b800000a2a2c820 */ /* 0x000fe20000400000 */
[----:B------:R-:W-:Y:S01]  /*61c0*/  I2FP.F32.S32 R112, R144 ;  /* 0x0000009000707245 */ /* 0x000fe20000201400 */
[----:B------:R-:W-:Y:S01]  /*61d0*/  FMUL R175, R120, 0.25 ;  /* 0x3e80000078af7820 */ /* 0x000fe20000400000 */
[----:B------:R-:W-:Y:S01]  /*61e0*/  FSEL R117, R26, R117, P1 ;  /* 0x000000751a757208 */ /* 0x000fe20000800000 */
[----:B------:R-:W-:Y:S01]  /*61f0*/  @!P2 FMUL R149, R149, 16777216 ;  /* 0x4b8000009595a820 */ /* 0x000fe20000400000 */
[----:B------:R-:W-:Y:S01]  /*6200*/  FSEL R191, R82, R53, P1 ;  /* 0x0000003552bf7208 */ /* 0x000fe20000800000 */
[----:B0-----:R-:W-:Y:S01]  /*6210*/  FMUL R53, R200, R15 ;  /* 0x0000000fc8357220 */ /* 0x001fe20000400000 */
[----:B------:R-:W-:Y:S01]  /*6220*/  LOP3.LUT R9, R2, 0x7, RZ, 0xc0, !PT ;  /* 0x0000000702097812 */ /* 0x000fe200078ec0ff */
[----:B------:R-:W-:Y:S01]  /*6230*/  FMUL R15, R200, R11 ;  /* 0x0000000bc80f7220 */ /* 0x000fe20000400000 */
[----:B------:R-:W-:Y:S01]  /*6240*/  FSEL R71, R10, R71, P0 ;  /* 0x000000470a477208 */ /* 0x000fe20000000000 */
[----:B------:R-:W-:Y:S01]  /*6250*/  FMUL R10, R59, 0.25 ;  /* 0x3e8000003b0a7820 */ /* 0x000fe20000400000 */
[----:B------:R-:W-:Y:S01]  /*6260*/  FSEL R55, R8, R55, P0 ;  /* 0x0000003708377208 */ /* 0x000fe20000000000 */
[----:B------:R-:W-:Y:S01]  /*6270*/  FMUL R8, R47, 0.25 ;  /* 0x3e8000002f087820 */ /* 0x000fe20000400000 */
[----:B------:R-:W-:Y:S01]  /*6280*/  FSEL R218, R7, R32, P1 ;  /* 0x0000002007da7208 */ /* 0x000fe20000800000 */
[----:B------:R-:W-:Y:S01]  /*6290*/  IMAD.SHL.U32 R7, R2, 0x4, RZ ;  /* 0x0000000402077824 */ /* 0x000fe200078e00ff */
[----:B------:R-:W-:Y:S01]  /*62a0*/  FSEL R179, R179, R80, P1 ;  /* 0x00000050b3b37208 */ /* 0x000fe20000800000 */
[----:B------:R-:W-:-:S02]  /*62b0*/  IMAD.IADD R13, R193, 0x1, -R144 ;  /* 0x00000001c10d7824 */ /* 0x000fc400078e0a90 */
[----:B------:R-:W-:Y:S01]  /*62c0*/  FMUL R80, R69, 0.25 ;  /* 0x3e80000045507820 */ /* 0x000fe20000400000 */
[----:B------:R-:W-:Y:S02]  /*62d0*/  IMAD.IADD R11, R195, 0x1, -R196 ;  /* 0x00000001c30b7824 */ /* 0x000fe400078e0ac4 */
[----:B------:R-:W-:Y:S01]  /*62e0*/  FMUL R84, R45, 0.25 ;  /* 0x3e8000002d547820 */ /* 0x000fe20000400000 */
[----:B------:R-:W-:Y:S01]  /*62f0*/  LEA R116, R9, UR4, 0x4 ;  /* 0x0000000409747c11 */ /* 0x000fe2000f8e20ff */
[----:B------:R-:W-:Y:S01]  /*6300*/  FFMA.FTZ R207, R112, 1.1920928955078125e-07, R207 ;  /* 0x3400000070cf7823 */ /* 0x000fe200000100cf */
[----:B------:R-:W-:Y:S01]  /*6310*/  @!P2 FMUL R141, R141, 16777216 ;  /* 0x4b8000008d8da820 */ /* 0x000fe20000400000 */
[C---:B------:R-:W-:Y:S01]  /*6320*/  FMUL R112, R200.reuse, R115 ;  /* 0x00000073c8707220 */ /* 0x040fe20000400000 */
[----:B------:R-:W-:Y:S01]  /*6330*/  @!P2 FMUL R117, R117, 16777216 ;  /* 0x4b8000007575a820 */ /* 0x000fe20000400000 */
[----:B------:R-:W-:Y:S01]  /*6340*/  FMUL R115, R200, R162 ;  /* 0x000000a2c8737220 */ /* 0x000fe20000400000 */
[----:B------:R-:W-:Y:S01]  /*6350*/  @!P2 FMUL R92, R92, 16777216 ;  /* 0x4b8000005c5ca820 */ /* 0x000fe20000400000 */
[----:B------:R-:W-:Y:S01]  /*6360*/  @!P2 FMUL R88, R88, 16777216 ;  /* 0x4b8000005858a820 */ /* 0x000fe20000400000 */
[----:B------:R-:W-:Y:S01]  /*6370*/  FSEL R59, R10, R59, P0 ;  /* 0x0000003b0a3b7208 */ /* 0x000fe20000000000 */
[----:B------:R-:W-:Y:S01]  /*6380*/  IMAD.MOV.U32 R162, RZ, RZ, 0x3dc6b27f ;  /* 0x3dc6b27fffa27424 */ /* 0x000fe200078e00ff */
[----:B------:R-:W-:Y:S01]  /*6390*/  FSEL R47, R8, R47, P0 ;  /* 0x0000002f082f7208 */ /* 0x000fe20000000000 */
[----:B------:R-:W-:Y:S01]  /*63a0*/  FADD R13, R13, -1 ;  /* 0xbf8000000d0d7421 */ /* 0x000fe20000000000 */
[----:B------:R-:W-:Y:S01]  /*63b0*/  FADD R11, R11, -1 ;  /* 0xbf8000000b0b7421 */ /* 0x000fe20000000000 */
[----:B-1----:R-:W-:Y:S01]  /*63c0*/  FMUL R144, R168, R149 ;  /* 0x00000095a8907220 */ /* 0x002fe20000400000 */
[----:B------:R-:W-:Y:S01]  /*63d0*/  FMUL R153, R74, 0.25 ;  /* 0x3e8000004a997820 */ /* 0x000fe20000400000 */
[----:B------:R-:W-:Y:S01]  /*63e0*/  FMUL R10, R51, 0.25 ;  /* 0x3e800000330a7820 */ /* 0x000fe20000400000 */
[----:B------:R-:W-:Y:S01]  /*63f0*/  FMUL R163, R46, 0.25 ;  /* 0x3e8000002ea37820 */ /* 0x000fe20000400000 */
[----:B------:R-:W-:Y:S01]  /*6400*/  FMUL R8, R43, 0.25 ;  /* 0x3e8000002b087820 */ /* 0x000fe20000400000 */
[----:B------:R-:W-:Y:S01]  /*6410*/  FMUL R169, R34, 0.25 ;  /* 0x3e80000022a97820 */ /* 0x000fe20000400000 */
[----:B------:R-:W-:Y:S01]  /*6420*/  FSEL R175, R175, R120, P1 ;  /* 0x00000078afaf7208 */ /* 0x000fe20000800000 */
[----:B------:R-:W-:Y:S01]  /*6430*/  FMUL R149, R168, R141 ;  /* 0x0000008da8957220 */ /* 0x000fe20000400000 */
[----:B------:R-:W-:Y:S01]  /*6440*/  LOP3.LUT R7, R7, 0x1c0, RZ, 0xc0, !PT ;  /* 0x000001c007077812 */ /* 0x000fe200078ec0ff */
[----:B------:R-:W-:Y:S01]  /*6450*/  FMUL R159, R62, 0.25 ;  /* 0x3e8000003e9f7820 */ /* 0x000fe20000400000 */
[----:B------:R-:W-:Y:S01]  /*6460*/  FMUL R165, R38, 0.25 ;  /* 0x3e80000026a57820 */ /* 0x000fe20000400000 */
[----:B------:R-:W-:Y:S01]  /*6470*/  FMUL R78, R77, 0.25 ;  /* 0x3e8000004d4e7820 */ /* 0x000fe20000400000 */
[----:B------:R-:W-:Y:S01]  /*6480*/  FSEL R69, R80, R69, P1 ;  /* 0x0000004550457208 */ /* 0x000fe20000800000 */
[----:B------:R-:W-:Y:S01]  /*6490*/  IMAD R120, R9, -0x8, R116 ;  /* 0xfffffff809787824 */ /* 0x000fe200078e0274 */
[----:B------:R-:W-:Y:S01]  /*64a0*/  FSEL R205, R84, R45, P1 ;  /* 0x0000002d54cd7208 */ /* 0x000fe20000800000 */
[----:B------:R-:W-:Y:S01]  /*64b0*/  FMUL R141, R168, R117 ;  /* 0x00000075a88d7220 */ /* 0x000fe20000400000 */
[----:B------:R-:W-:Y:S01]  /*64c0*/  FMUL R157, R66, 0.25 ;  /* 0x3e800000429d7820 */ /* 0x000fe20000400000 */
[----:B------:R-:W-:Y:S01]  /*64d0*/  FMUL R161, R54, 0.25 ;  /* 0x3e80000036a17820 */ /* 0x000fe20000400000 */
[----:B------:R-:W-:Y:S01]  /*64e0*/  FMUL R80, R65, 0.25 ;  /* 0x3e80000041507820 */ /* 0x000fe20000400000 */
[----:B------:R-:W-:Y:S01]  /*64f0*/  FMUL R82, R49, 0.25 ;  /* 0x3e80000031527820 */ /* 0x000fe20000400000 */
[----:B------:R-:W-:Y:S01]  /*6500*/  FMUL R84, R37, 0.25 ;  /* 0x3e80000025547820 */ /* 0x000fe20000400000 */
[C---:B------:R-:W-:Y:S01]  /*6510*/  FMUL R117, R168.reuse, R92 ;  /* 0x0000005ca8757220 */ /* 0x040fe20000400000 */
[----:B------:R-:W-:Y:S01]  /*6520*/  FMUL R238, R168, R88 ;  /* 0x00000058a8ee7220 */ /* 0x000fe20000400000 */
[-C--:B------:R-:W-:Y:S01]  /*6530*/  FFMA.FTZ R88, R13, R162.reuse, -0.16845393180847167969 ;  /* 0xbe2c7f300d587423 */ /* 0x080fe200000100a2 */
[----:B------:R-:W-:Y:S01]  /*6540*/  FFMA.FTZ R92, R11, R162, -0.16845393180847167969 ;  /* 0xbe2c7f300b5c7423 */ /* 0x000fe200000100a2 */
[----:B------:R-:W-:Y:S01]  /*6550*/  FMUL R17, R146, 0.25 ;  /* 0x3e80000092117820 */ /* 0x000fe20000400000 */
[----:B------:R-:W-:Y:S01]  /*6560*/  FSEL R153, R153, R74, P0 ;  /* 0x0000004a99997208 */ /* 0x000fe20000000000 */
[----:B------:R-:W-:Y:S01]  /*6570*/  IMAD.IADD R120, R7, 0x1, R120 ;  /* 0x0000000107787824 */ /* 0x000fe200078e0278 */
        /* <DEDUP_REMOVED lines=13> */
[----:B------:R-:W-:Y:S01]  /*6650*/  FMUL R34, R113, 0.25 ;  /* 0x3e80000071227820 */ /* 0x000fe20000400000 */
[----:B------:R-:W-:Y:S01]  /*6660*/  FMUL R46, R101, 0.25 ;  /* 0x3e800000652e7820 */ /* 0x000fe20000400000 */
        /* <DEDUP_REMOVED lines=8> */
[----:B------:R-:W-:Y:S01]  /*66f0*/  FMUL R78, R73, 0.25 ;  /* 0x3e800000494e7820 */ /* 0x000fe20000400000 */
[----:B------:R-:W-:Y:S01]  /*6700*/  FSEL R65, R80, R65, P1 ;  /* 0x0000004150417208 */ /* 0x000fe20000800000 */
[----:B------:R-:W-:Y:S01]  /*6710*/  FFMA.FTZ R88, R13, R88, 0.1716887056827545166 ;  /* 0x3e2fcf2a0d587423 */ /* 0x000fe20000010058 */
[----:B------:R-:W-:Y:S01]  /*6720*/  FSEL R199, R82, R49, P1 ;  /* 0x0000003152c77208 */ /* 0x000fe20000800000 */
[----:B------:R-:W-:Y:S01]  /*6730*/  FFMA.FTZ R92, R11, R92, 0.1716887056827545166 ;  /* 0x3e2fcf2a0b5c7423 */ /* 0x000fe2000001005c */
[----:B------:R-:W-:Y:S01]  /*6740*/  FSEL R215, R84, R37, P1 ;  /* 0x0000002554d77208 */ /* 0x000fe20000800000 */
[----:B------:R-:W-:Y:S01]  /*6750*/  FMUL R186, R145, 0.25 ;  /* 0x3e80000091ba7820 */ /* 0x000fe20000400000 */
        /* <DEDUP_REMOVED lines=21> */
[----:B------:R-:W-:Y:S01]  /*68b0*/  FSEL R17, R17, R146, P0 ;  /* 0x0000009211117208 */ /* 0x000fe20000000000 */
[----:B------:R-:W-:Y:S01]  /*68c0*/  BAR.SYNC.DEFER_BLOCKING 0x0 ;  /* 0x0000000000007b1d */ /* 0x000fe20000010000 */
[----:B------:R-:W-:Y:S01]  /*68d0*/  LOP3.LUT R146, R2, 0xf0, RZ, 0xc0, !PT ;  /* 0x000000f002927812 */ /* 0x000fe200078ec0ff */
[----:B------:R-:W-:Y:S01]  /*68e0*/  IMAD R9, R7, 0x100, R116 ;  /* 0x0000010007097824 */ /* 0x000fe200078e0274 */
[----:B------:R-:W-:Y:S01]  /*68f0*/  FSEL R184, R184, R147, P0 ;  /* 0x00000093b8b87208 */ /* 0x000fe20000000000 */
[----:B------:R-:W-:Y:S01]  /*6900*/  FFMA.FTZ R88, R13, R88, -0.17900948226451873779 ;  /* 0xbe374e430d587423 */ /* 0x000fe20000010058 */
[----:B------:R-:W-:Y:S01]  /*6910*/  FSEL R155, R155, R70, P0 ;  /* 0x000000469b9b7208 */ /* 0x000fe20000000000 */
[----:B------:R-:W-:Y:S01]  /*6920*/  FFMA.FTZ R92, R11, R92, -0.17900948226451873779 ;  /* 0xbe374e430b5c7423 */ /* 0x000fe2000001005c */
[----:B------:R-:W-:Y:S01]  /*6930*/  FSEL R39, R10, R39, P0 ;  /* 0x000000270a277208 */ /* 0x000fe20000000000 */
[----:B------:R-:W-:Y:S01]  /*6940*/  @!P4 FMUL R150, R150, 16777216 ;  /* 0x4b8000009696c820 */ /* 0x000fe20000400000 */
        /* <DEDUP_REMOVED lines=21> */
[----:B------:R-:W-:Y:S01]  /*6aa0*/  IMAD R9, R146, 0x8, R9 ;  /* 0x0000000892097824 */ /* 0x000fe200078e0209 */
        /* <DEDUP_REMOVED lines=35> */
[----:B------:R-:W-:Y:S01]  /*6ce0*/  FFMA.FTZ R88, R13, R88, 0.20512372255325317383 ;  /* 0x3e520bf40d587423 */ /* 0x000fe20000010058 */
[----:B------:R-:W-:Y:S01]  /*6cf0*/  FSEL R213, R213, R40, P1 ;  /* 0x00000028d5d57208 */ /* 0x000fe20000800000 */
[----:B------:R-:W-:Y:S01]  /*6d00*/  FFMA.FTZ R92, R11, R92, 0.20512372255325317383 ;  /* 0x3e520bf40b5c7423 */ /* 0x000fe2000001005c */
[----:B------:R-:W-:Y:S01]  /*6d10*/  FSEL R217, R84, R33, P1 ;  /* 0x0000002154d97208 */ /* 0x000fe20000800000 */
[----:B------:R-:W-:Y:S01]  /*6d20*/  @!P4 FMUL R184, R184, 16777216 ;  /* 0x4b800000b8b8c820 */ /* 0x000fe20000400000 */
[----:B------:R-:W-:Y:S01]  /*6d30*/  FSEL R219, R86, R29, P1 ;  /* 0x0000001d56db7208 */ /* 0x000fe20000800000 */
[----:B------:R-:W-:Y:S01]  /*6d40*/  @!P4 FMUL R17, R17, 16777216 ;  /* 0x4b8000001111c820 */ /* 0x000fe20000400000 */
[----:B------:R-:W-:Y:S01]  /*6d50*/  FSEL R221, R221, R28, P1 ;  /* 0x0000001cdddd7208 */ /* 0x000fe20000800000 */
[----:B------:R-:W-:Y:S01]  /*6d60*/  @!P4 FMUL R139, R139, 16777216 ;  /* 0x4b8000008b8bc820 */ /* 0x000fe20000400000 */
[----:B------:R-:W-:Y:S01]  /*6d70*/  FSEL R201, RZ, -23, P3 ;  /* 0xc1b80000ffc97808 */ /* 0x000fe20001800000 */
[----:B------:R-:W-:Y:S01]  /*6d80*/  @!P4 FMUL R21, R21, 16777216 ;  /* 0x4b8000001515c820 */ /* 0x000fe20000400000 */
[----:B------:R-:W-:Y:S01]  /*6d90*/  I2FP.F32.S32 R116, R196 ;  /* 0x000000c400747245 */ /* 0x000fe20000201400 */
[----:B------:R-:W-:Y:S01]  /*6da0*/  @!P4 FMUL R135, R135, 16777216 ;  /* 0x4b8000008787c820 */ /* 0x000fe20000400000 */
        /* <DEDUP_REMOVED lines=29> */
[----:B------:R-:W-:Y:S01]  /*6f80*/  FMUL R146, R200, R150 ;  /* 0x00000096c8927220 */ /* 0x000fe20000400000 */
[----:B------:R-:W-:Y:S01]  /*6f90*/  @!P2 FMUL R132, R132, 16777216 ;  /* 0x4b8000008484a820 */ /* 0x000fe20000400000 */
[----:B------:R-:W-:Y:S01]  /*6fa0*/  @!P2 FMUL R124, R124, 16777216 ;  /* 0x4b8000007c7ca820 */ /* 0x000fe20000400000 */
[----:B------:R-:W-:Y:S01]  /*6fb0*/  @!P2 FMUL R113, R113, 16777216 ;  /* 0x4b8000007171a820 */ /* 0x000fe20000400000 */
[----:B------:R-:W-:Y:S01]  /*6fc0*/  @!P2 FMUL R101, R101, 16777216 ;  /* 0x4b8000006565a820 */ /* 0x000fe20000400000 */
[----:B------:R-:W-:Y:S01]  /*6fd0*/  @!P2 FMUL R81, R81, 16777216 ;  /* 0x4b8000005151a820 */ /* 0x000fe20000400000 */
[----:B------:R-:W-:Y:S01]  /*6fe0*/  LEA.HI R7, R7, R120, RZ, 0x1f ;  /* 0x0000007807077211 */ /* 0x000fe200078ff8ff */
[----:B------:R-:W-:Y:S01]  /*6ff0*/  FMUL R150, R200, R142 ;  /* 0x0000008ec8967220 */ /* 0x000fe20000400000 */
        /* <DEDUP_REMOVED lines=11> */
[----:B------:R-:W-:Y:S01]  /*70b0*/  FFMA.FTZ R201, R116, 1.1920928955078125e-07, R201 ;  /* 0x3400000074c97823 */ /* 0x000fe200000100c9 */
[C---:B------:R-:W-:Y:S01]  /*70c0*/  FMUL R147, R200.reuse, R151 ;  /* 0x00000097c8937220 */ /* 0x040fe20000400000 */
[C---:B------:R-:W-:Y:S01]  /*70d0*/  FMUL R25, R200.reuse, R134 ;  /* 0x00000086c8197220 */ /* 0x040fe20000400000 */
[C---:B------:R-:W-:Y:S01]  /*70e0*/  FMUL R29, R200.reuse, R126 ;  /* 0x0000007ec81d7220 */ /* 0x040fe20000400000 */
[C---:B------:R-:W-:Y:S01]  /*70f0*/  FMUL R194, R200.reuse, R122 ;  /* 0x0000007ac8c27220 */ /* 0x040fe20000400000 */
[C---:B------:R-:W-:Y:S01]  /*7100*/  FMUL R142, R200.reuse, R118 ;  /* 0x00000076c88e7220 */ /* 0x040fe20000400000 */
[C---:B------:R-:W-:Y:S01]  /*7110*/  FMUL R33, R200.reuse, R111 ;  /* 0x0000006fc8217220 */ /* 0x040fe20000400000 */
[C---:B------:R-:W-:Y:S01]  /*7120*/  FMUL R120, R200.reuse, R98 ;  /* 0x00000062c8787220 */ /* 0x040fe20000400000 */
        /* <DEDUP_REMOVED lines=42> */
[C---:B------:R-:W-:Y:S01]  /*73d0*/  FMUL R151, R200.reuse, R143 ;  /* 0x0000008fc8977220 */ /* 0x040fe20000400000 */
        /* <DEDUP_REMOVED lines=16> */
[----:B------:R-:W-:Y:S01]  /*74e0*/  FMUL R204, R168, R128 ;  /* 0x00000080a8cc7220 */ /* 0x000fe20000400000 */
[----:B------:R-:W-:Y:S01]  /*74f0*/  FFMA.FTZ R88, R13, R88, -0.24046532809734344482 ;  /* 0xbe763c8b0d587423 */ /* 0x000fe20000010058 */
[----:B------:R-:W-:Y:S01]  /*7500*/  FFMA.FTZ R104, R11, R92, -0.24046532809734344482 ;  /* 0xbe763c8b0b687423 */ /* 0x000fe2000001005c */
        /* <DEDUP_REMOVED lines=90> */
[----:B------:R-:W-:Y:S01]  /*7ab0*/  FFMA.FTZ R88, R13, R88, 0.28857114911079406738 ;  /* 0x3e93bf990d587423 */ /* 0x000fe20000010058 */
[----:B------:R-:W-:Y:S01]  /*7ac0*/  FMUL R168, R168, R223 ;  /* 0x000000dfa8a87220 */ /* 0x000fe20000400000 */
[----:B------:R-:W-:Y:S01]  /*7ad0*/  FFMA.FTZ R104, R11, R104, 0.28857114911079406738 ;  /* 0x3e93bf990b687423 */ /* 0x000fe20000010068 */
[----:B------:R-:W-:Y:S01]  /*7ae0*/  F2FP.F16.F32.PACK_AB R90, R90, R15 ;  /* 0x0000000f5a5a723e */ /* 0x000fe200000000ff */
[----:B------:R-:W-:Y:S01]  /*7af0*/  FFMA.FTZ R92, R13, R88, -0.36067417263984680176 ;  /* 0xbeb8aa490d5c7423 */ /* 0x000fe20000010058 */
[----:B------:R-:W-:Y:S01]  /*7b00*/  F2FP.F16.F32.PACK_AB R88, R221, R166 ;  /* 0x000000a6dd58723e */ /* 0x000fe200000000ff */
[----:B------:R-:W-:Y:S01]  /*7b10*/  FFMA.FTZ R104, R11, R104, -0.36067417263984680176 ;  /* 0xbeb8aa490b687423 */ /* 0x000fe20000010068 */
[----:B------:R-:W-:Y:S01]  /*7b20*/  F2FP.F16.F32.PACK_AB R89, R89, R168 ;  /* 0x000000a85959723e */ /* 0x000fe200000000ff */
[----:B------:R-:W-:Y:S01]  /*7b30*/  FFMA.FTZ R92, R13, R92, 0.48089820146560668945 ;  /* 0x3ef6384a0d5c7423 */ /* 0x000fe2000001005c */
[----:B------:R-:W-:Y:S01]  /*7b40*/  F2FP.F16.F32.PACK_AB R91, R91, R172 ;  /* 0x000000ac5b5b723e */ /* 0x000fe200000000ff */
[----:B------:R-:W-:Y:S01]  /*7b50*/  FFMA.FTZ R104, R11, R104, 0.48089820146560668945 ;  /* 0x3ef6384a0b687423 */ /* 0x000fe20000010068 */
[----:B------:R-:W-:Y:S01]  /*7b60*/  ISETP.GE.U32.AND P2, PT, R195, 0x7f800000, PT ;  /* 0x7f800000c300780c */ /* 0x000fe20003f46070 */
[----:B------:R-:W-:Y:S01]  /*7b70*/  FFMA.FTZ R92, R13, R92, -0.72134751081466674805 ;  /* 0xbf38aa3b0d5c7423 */ /* 0x000fe2000001005c */
[----:B------:R-:W-:Y:S01]  /*7b80*/  LOP3.LUT R15, R2, 0xff, RZ, 0xc0, !PT ;  /* 0x000000ff020f7812 */ /* 0x000fe200078ec0ff */
[----:B------:R0:W-:Y:S01]  /*7b90*/  STSM.16.M88.4 [R9], R88 ;  /* 0x0000005809007844 */ /* 0x0001e20000000200 */
[----:B------:R-:W-:Y:S01]  /*7ba0*/  FFMA.FTZ R104, R11, R104, -0.72134751081466674805 ;  /* 0xbf38aa3b0b687423 */ /* 0x000fe20000010068 */
[----:B------:R-:W-:Y:S01]  /*7bb0*/  FMUL R92, R13, R92 ;  /* 0x0000005c0d5c7220 */ /* 0x000fe20000400000 */
[----:B------:R-:W-:Y:S01]  /*7bc0*/  LEA R15, R15, UR4, 0x4 ;  /* 0x000000040f0f7c11 */ /* 0x000fe2000f8e20ff */
[----:B------:R-:W1:Y:S01]  /*7bd0*/  LDC R5, c[0x0][0x278] ;  /* 0x00009e00ff057b82 */ /* 0x000e620000000800 */
[----:B------:R-:W-:Y:S01]  /*7be0*/  FMUL R104, R11, R104 ;  /* 0x000000680b687220 */ /* 0x000fe20000400000 */
[----:B------:R-:W-:Y:S01]  /*7bf0*/  FMUL R92, R13, R92 ;  /* 0x0000005c0d5c7220 */ /* 0x000fe20000400000 */
[----:B------:R-:W-:Y:S01]  /*7c00*/  F2FP.F16.F32.PACK_AB R95, R95, R106 ;  /* 0x0000006a5f5f723e */ /* 0x000fe200000000ff */
[----:B------:R-:W-:Y:S01]  /*7c10*/  ULDC.64 UR8, c[0x0][0x270] ;  /* 0x00009c0000087ab9 */ /* 0x000fe20000000a00 */
[----:B------:R-:W-:Y:S01]  /*7c20*/  FMUL R104, R11, R104 ;  /* 0x000000680b687220 */ /* 0x000fe20000400000 */
[----:B------:R-:W-:Y:S01]  /*7c30*/  FFMA.FTZ R92, R13, 1.4426950216293334961, R92 ;  /* 0x3fb8aa3b0d5c7823 */ /* 0x000fe2000001005c */
[----:B------:R-:W-:Y:S01]  /*7c40*/  ISETP.GE.U32.AND P1, PT, R193, 0x7f800000, PT ;  /* 0x7f800000c100780c */ /* 0x000fe20003f26070 */
[----:B------:R-:W2:Y:S01]  /*7c50*/  S2UR UR10, SR_CTAID.Y ;  /* 0x00000000000a79c3 */ /* 0x000ea20000002600 */
[----:B------:R-:W-:Y:S01]  /*7c60*/  FFMA.FTZ R104, R11, 1.4426950216293334961, R104 ;  /* 0x3fb8aa3b0b687823 */ /* 0x000fe20000010068 */
[----:B------:R-:W-:Y:S01]  /*7c70*/  FADD R11, R207, R92 ;  /* 0x0000005ccf0b7221 */ /* 0x000fe20000000000 */
[----:B------:R-:W-:-:S02]  /*7c80*/  F2FP.F16.F32.PACK_AB R93, R93, R180 ;  /* 0x000000b45d5d723e */ /* 0x000fc400000000ff */
[----:B------:R-:W-:Y:S01]  /*7c90*/  FADD R13, R201, R104 ;  /* 0x00000068c90d7221 */ /* 0x000fe20000000000 */
[----:B------:R-:W-:Y:S01]  /*7ca0*/  @P2 IMAD.MOV.U32 R104, RZ, RZ, 0x7f800000 ;  /* 0x7f800000ff682424 */ /* 0x000fe200078e00ff */
[----:B------:R-:W-:Y:S02]  /*7cb0*/  F2FP.F16.F32.PACK_AB R94, R94, R169 ;  /* 0x000000a95e5e723e */ /* 0x000fe400000000ff */
[----:B0-----:R-:W-:Y:S01]  /*7cc0*/  F2FP.F16.F32.PACK_AB R89, R205, R96 ;  /* 0x00000060cd59723e */ /* 0x001fe200000000ff */
[----:B------:R-:W-:Y:S01]  /*7cd0*/  @P2 FFMA.FTZ R13, R195, R104, +INF ;  /* 0x7f800000c30d2423 */ /* 0x000fe20000010068 */
[----:B------:R-:W-:Y:S01]  /*7ce0*/  BAR.SYNC.DEFER_BLOCKING 0x0 ;  /* 0x0000000000007b1d */ /* 0x000fe20000010000 */
[----:B------:R-:W-:Y:S01]  /*7cf0*/  @P1 IMAD.MOV.U32 R92, RZ, RZ, 0x7f800000 ;  /* 0x7f800000ff5c1424 */ /* 0x000fe200078e00ff */
[----:B------:R-:W-:Y:S02]  /*7d00*/  F2FP.F16.F32.PACK_AB R91, R98, R99 ;  /* 0x00000063625b723e */ /* 0x000fe400000000ff */
[----:B------:R-:W-:Y:S01]  /*7d10*/  F2FP.F16.F32.PACK_AB R88, R209, R246 ;  /* 0x000000f6d158723e */ /* 0x000fe200000000ff */
[----:B------:R-:W-:Y:S01]  /*7d20*/  @P1 FFMA.FTZ R11, R193, R92, +INF ;  /* 0x7f800000c10b1423 */ /* 0x000fe2000001005c */
[----:B------:R-:W-:Y:S01]  /*7d30*/  F2FP.F16.F32.PACK_AB R92, R216, R61 ;  /* 0x0000003dd85c723e */ /* 0x000fe200000000ff */
[----:B-1----:R-:W-:Y:S01]  /*7d40*/  IMAD R6, R6, R5, RZ ;  /* 0x0000000506067224 */ /* 0x002fe200078e02ff */
[----:B------:R-:W-:-:S02]  /*7d50*/  F2FP.F16.F32.PACK_AB R90, R163, R228 ;  /* 0x000000e4a35a723e */ /* 0x000fc400000000ff */
[----:B------:R-:W-:Y:S01]  /*7d60*/  F2FP.F16.F32.PACK_AB R108, R108, R203 ;  /* 0x000000cb6c6c723e */ /* 0x000fe200000000ff */
[----:B------:R-:W-:Y:S01]  /*7d70*/  IMAD R8, R5, 0x2, R6 ;  /* 0x0000000205087824 */ /* 0x000fe200078e0206 */
[----:B------:R-:W-:Y:S01]  /*7d80*/  F2FP.F16.F32.PACK_AB R109, R109, R230 ;  /* 0x000000e66d6d723e */ /* 0x000fe200000000ff */
[----:B--2---:R-:W-:Y:S01]  /*7d90*/  UIMAD UR8, UR10, UR8, URZ ;  /* 0x000000080a0872a4 */ /* 0x004fe2000f8e023f */
[----:B------:R-:W-:Y:S01]  /*7da0*/  F2FP.F16.F32.PACK_AB R110, R110, R115 ;  /* 0x000000736e6e723e */ /* 0x000fe200000000ff */
[----:B------:R-:W-:Y:S01]  /*7db0*/  IMAD R10, R5, 0x2, R8 ;  /* 0x00000002050a7824 */ /* 0x000fe200078e0208 */
[----:B------:R-:W-:Y:S01]  /*7dc0*/  F2FP.F16.F32.PACK_AB R111, R111, R226 ;  /* 0x000000e26f6f723e */ /* 0x000fe200000000ff */
[----:B------:R-:W-:Y:S01]  /*7dd0*/  USHF.L.U32 UR5, UR8, 0x1, URZ ;  /* 0x0000000108057899 */ /* 0x000fe2000800063f */
[----:B------:R-:W-:Y:S01]  /*7de0*/  F2FP.F16.F32.PACK_AB R100, R100, R189 ;  /* 0x000000bd6464723e */ /* 0x000fe200000000ff */
[----:B------:R-:W-:Y:S01]  /*7df0*/  IMAD R12, R5, 0x2, R10 ;  /* 0x00000002050c7824 */ /* 0x000fe200078e020a */
[----:B------:R-:W-:-:S02]  /*7e00*/  F2FP.F16.F32.PACK_AB R101, R101, R244 ;  /* 0x000000f46565723e */ /* 0x000fc400000000ff */
[----:B------:R-:W-:Y:S01]  /*7e10*/  F2FP.F16.F32.PACK_AB R102, R102, R67 ;  /* 0x000000436666723e */ /* 0x000fe200000000ff */
[----:B------:R-:W-:Y:S01]  /*7e20*/  IMAD R14, R5, 0x2, R12 ;  /* 0x00000002050e7824 */ /* 0x000fe200078e020c */
[----:B------:R-:W0:Y:S01]  /*7e30*/  LDS.128 R104, [R15] ;  /* 0x000000000f687984 */ /* 0x000e220000000c00 */
[----:B------:R-:W-:Y:S02]  /*7e40*/  F2FP.F16.F32.PACK_AB R103, R103, R224 ;  /* 0x000000e06767723e */ /* 0x000fe400000000ff */
[----:B------:R-:W-:Y:S01]  /*7e50*/  IMAD R16, R5, 0x2, R14 ;  /* 0x0000000205107824 */ /* 0x000fe200078e020e */
[----:B------:R-:W-:Y:S01]  /*7e60*/  BAR.SYNC.DEFER_BLOCKING 0x0 ;  /* 0x0000000000007b1d */ /* 0x000fe20000010000 */
[----:B------:R-:W-:Y:S02]  /*7e70*/  F2FP.F16.F32.PACK_AB R143, R143, R112 ;  /* 0x000000708f8f723e */ /* 0x000fe400000000ff */
[----:B------:R-:W-:Y:S01]  /*7e80*/  IMAD R18, R5, 0x2, R16 ;  /* 0x0000000205127824 */ /* 0x000fe200078e0210 */
[----:B------:R-:W-:-:S02]  /*7e90*/  F2FP.F16.F32.PACK_AB R140, R140, R177 ;  /* 0x000000b18c8c723e */ /* 0x000fc400000000ff */
[----:B------:R-:W-:Y:S01]  /*7ea0*/  F2FP.F16.F32.PACK_AB R141, R141, R212 ;  /* 0x000000d48d8d723e */ /* 0x000fe200000000ff */
[----:B------:R-:W-:Y:S01]  /*7eb0*/  IMAD R20, R5, 0x2, R18 ;  /* 0x0000000205147824 */ /* 0x000fe200078e0212 */
[----:B------:R-:W-:Y:S02]  /*7ec0*/  F2FP.F16.F32.PACK_AB R142, R142, R31 ;  /* 0x0000001f8e8e723e */ /* 0x000fe400000000ff */
[----:B------:R-:W-:Y:S01]  /*7ed0*/  F2FP.F16.F32.PACK_AB R149, R149, R196 ;  /* 0x000000c49595723e */ /* 0x000fe200000000ff */
[----:B------:R-:W-:Y:S01]  /*7ee0*/  IMAD R22, R5, 0x2, R20 ;  /* 0x0000000205167824 */ /* 0x000fe200078e0214 */
[----:B------:R-:W-:Y:S02]  /*7ef0*/  F2FP.F16.F32.PACK_AB R150, R150, R21 ;  /* 0x000000159696723e */ /* 0x000fe400000000ff */
[----:B------:R-:W-:Y:S01]  /*7f00*/  F2FP.F16.F32.PACK_AB R151, R151, R188 ;  /* 0x000000bc9797723e */ /* 0x000fe200000000ff */
[----:B------:R-:W-:Y:S01]  /*7f10*/  IMAD R24, R5, 0x2, R22 ;  /* 0x0000000205187824 */ /* 0x000fe200078e0216 */
[----:B------:R-:W-:-:S02]  /*7f20*/  F2FP.F16.F32.PACK_AB R144, R144, R19 ;  /* 0x000000139090723e */ /* 0x000fc400000000ff */
[----:B------:R-:W-:Y:S01]  /*7f30*/  F2FP.F16.F32.PACK_AB R145, R145, R186 ;  /* 0x000000ba9191723e */ /* 0x000fe200000000ff */
[----:B------:R-:W-:Y:S01]  /*7f40*/  IMAD R26, R5, 0x2, R24 ;  /* 0x00000002051a7824 */ /* 0x000fe200078e0218 */
[----:B------:R-:W-:Y:S02]  /*7f50*/  F2FP.F16.F32.PACK_AB R146, R146, R17 ;  /* 0x000000119292723e */ /* 0x000fe400000000ff */
[----:B------:R-:W-:Y:S01]  /*7f60*/  F2FP.F16.F32.PACK_AB R147, R147, R184 ;  /* 0x000000b89393723e */ /* 0x000fe200000000ff */
[C---:B------:R-:W-:Y:S01]  /*7f70*/  IMAD R30, R5.reuse, 0x2, R26 ;  /* 0x00000002051e7824 */ /* 0x040fe200078e021a */
[----:B------:R-:W-:Y:S01]  /*7f80*/  STSM.16.M88.4 [R9], R92 ;  /* 0x0000005c09007844 */ /* 0x000fe20000000200 */
[----:B------:R-:W-:Y:S02]  /*7f90*/  BAR.SYNC.DEFER_BLOCKING 0x0 ;  /* 0x0000000000007b1d */ /* 0x000fe40000010000 */
[----:B------:R-:W-:Y:S01]  /*7fa0*/  IMAD R34, R5, 0x2, R30 ;  /* 0x0000000205227824 */ /* 0x000fe200078e021e */
[----:B------:R-:W-:-:S02]  /*7fb0*/  FSETP.NEU.AND P0, PT, R193, RZ, PT ;  /* 0x000000ffc100720b */ /* 0x000fc40003f0d000 */
[----:B------:R-:W-:Y:S01]  /*7fc0*/  FSETP.NEU.AND P1, PT, R195, RZ, PT ;  /* 0x000000ffc300720b */ /* 0x000fe20003f2d000 */
[----:B------:R-:W-:Y:S01]  /*7fd0*/  IMAD R38, R5, 0x2, R34 ;  /* 0x0000000205267824 */ /* 0x000fe200078e0222 */
[----:B------:R-:W-:Y:S02]  /*7fe0*/  FSEL R11, R11, -INF , P0 ;  /* 0xff8000000b0b7808 */ /* 0x000fe40000000000 */
[----:B0-----:R-:W-:Y:S01]  /*7ff0*/  PRMT R17, R104, 0x7632, R17 ;  /* 0x0000763268117816 */ /* 0x001fe20000000011 */
[----:B------:R-:W-:Y:S01]  /*8000*/  IMAD R42, R5, 0x2, R38 ;  /* 0x00000002052a7824 */ /* 0x000fe200078e0226 */
[----:B------:R-:W-:Y:S01]  /*8010*/  PRMT R19, R105, 0x7632, R19 ;  /* 0x0000763269137816 */ /* 0x000fe20000000013 */
[----:B------:R-:W-:Y:S01]  /*8020*/  FFMA R4, R11, 0.69314718246459960938, R4 ;  /* 0x3f3172180b047823 */ /* 0x000fe20000000004 */
[----:B------:R-:W-:Y:S01]  /*8030*/  PRMT R21, R107, 0x7632, R21 ;  /* 0x000076326b157816 */ /* 0x000fe20000000015 */
[----:B------:R-:W-:-:S04]  /*8040*/  IMAD R46, R5, 0x2, R42 ;  /* 0x00000002052e7824 */ /* 0x000fc800078e022a */
[----:B------:R-:W-:-:S04]  /*8050*/  IMAD R50, R5, 0x2, R46 ;  /* 0x0000000205327824 */ /* 0x000fc800078e022e */
[C---:B------:R-:W-:Y:S01]  /*8060*/  IMAD R54, R5.reuse, 0x2, R50 ;  /* 0x0000000205367824 */ /* 0x040fe200078e0232 */
[----:B------:R-:W-:Y:S03]  /*8070*/  LDS.128 R96, [R15] ;  /* 0x000000000f607984 */ /* 0x000fe60000000c00 */
[C---:B------:R-:W-:Y:S01]  /*8080*/  IMAD R58, R5.reuse, 0x2, R54 ;  /* 0x00000002053a7824 */ /* 0x040fe200078e0236 */
[----:B------:R-:W-:Y:S03]  /*8090*/  BAR.SYNC.DEFER_BLOCKING 0x0 ;  /* 0x0000000000007b1d */ /* 0x000fe60000010000 */
[----:B------:R-:W-:-:S04]  /*80a0*/  IMAD R62, R5, 0x2, R58 ;  /* 0x00000002053e7824 */ /* 0x000fc800078e023a */
[----:B------:R-:W-:-:S04]  /*80b0*/  IMAD R66, R5, 0x2, R62 ;  /* 0x0000000205427824 */ /* 0x000fc800078e023e */
[----:B------:R-:W-:-:S04]  /*80c0*/  IMAD R70, R5, 0x2, R66 ;  /* 0x0000000205467824 */ /* 0x000fc800078e0242 */
[----:B------:R-:W-:-:S04]  /*80d0*/  IMAD R74, R5, 0x2, R70 ;  /* 0x00000002054a7824 */ /* 0x000fc800078e0246 */
[----:B------:R-:W-:-:S04]  /*80e0*/  IMAD R76, R5, 0x2, R74 ;  /* 0x00000002054c7824 */ /* 0x000fc800078e024a */
[C---:B------:R-:W-:Y:S01]  /*80f0*/  IMAD R78, R5.reuse, 0x2, R76 ;  /* 0x00000002054e7824 */ /* 0x040fe200078e024c */
[----:B------:R-:W-:Y:S03]  /*8100*/  STSM.16.M88.4 [R9], R88 ;  /* 0x0000005809007844 */ /* 0x000fe60000000200 */
        /* <DEDUP_REMOVED lines=8> */
[----:B------:R-:W0:Y:S03]  /*8190*/  LDS.128 R92, [R15] ;  /* 0x000000000f5c7984 */ /* 0x000e260000000c00 */
        /* <DEDUP_REMOVED lines=8> */
[----:B------:R1:W-:Y:S03]  /*8220*/  STSM.16.M88.4 [R9], R108 ;  /* 0x0000006c09007844 */ /* 0x0003e60000000200 */
[C---:B------:R-:W-:Y:S01]  /*8230*/  IMAD R86, R5.reuse, 0x2, R84 ;  /* 0x0000000205567824 */ /* 0x040fe200078e0254 */
[----:B------:R-:W-:Y:S03]  /*8240*/  BAR.SYNC.DEFER_BLOCKING 0x0 ;  /* 0x0000000000007b1d */ /* 0x000fe60000010000 */
[----:B------:R-:W-:-:S04]  /*8250*/  IMAD R28, R5, 0x2, R86 ;  /* 0x00000002051c7824 */ /* 0x000fc800078e0256 */
[----:B------:R-:W-:-:S04]  /*8260*/  IMAD R152, R5, 0x2, R28 ;  /* 0x0000000205987824 */ /* 0x000fc800078e021c */
[----:B------:R-:W-:Y:S01]  /*8270*/  IMAD R154, R5, 0x2, R152 ;  /* 0x00000002059a7824 */ /* 0x000fe200078e0298 */
[----:B-1----:R-:W-:-:S03]  /*8280*/  F2FP.F16.F32.PACK_AB R109, R69, R136 ;  /* 0x00000088456d723e */ /* 0x002fc600000000ff */
[----:B------:R-:W-:Y:S01]  /*8290*/  IMAD R156, R5, 0x2, R154 ;  /* 0x00000002059c7824 */ /* 0x000fe200078e029a */
[----:B------:R-:W-:Y:S02]  /*82a0*/  F2FP.F16.F32.PACK_AB R111, R71, R138 ;  /* 0x0000008a476f723e */ /* 0x000fe400000000ff */
[----:B------:R-:W-:Y:S01]  /*82b0*/  F2FP.F16.F32.PACK_AB R108, R73, R236 ;  /* 0x000000ec496c723e */ /* 0x000fe200000000ff */
[----:B------:R-:W-:Y:S01]  /*82c0*/  IMAD R158, R5, 0x2, R156 ;  /* 0x00000002059e7824 */ /* 0x000fe200078e029c */
[----:B------:R-:W-:Y:S02]  /*82d0*/  F2FP.F16.F32.PACK_AB R110, R155, R214 ;  /* 0x000000d69b6e723e */ /* 0x000fe400000000ff */
[----:B------:R-:W-:Y:S01]  /*82e0*/  PRMT R73, R106, 0x7632, R73 ;  /* 0x000076326a497816 */ /* 0x000fe20000000049 */
[C---:B------:R-:W-:Y:S01]  /*82f0*/  IMAD R160, R5.reuse, 0x2, R158 ;  /* 0x0000000205a07824 */ /* 0x040fe200078e029e */
[----:B------:R-:W1:Y:S03]  /*8300*/  LDS.128 R88, [R15] ;  /* 0x000000000f587984 */ /* 0x000e660000000c00 */
        /* <DEDUP_REMOVED lines=14> */
[----:B--2---:R-:W-:-:S03]  /*83f0*/  F2FP.F16.F32.PACK_AB R101, R77, R132 ;  /* 0x000000844d65723e */ /* 0x004fc600000000ff */
[----:B------:R-:W-:Y:S01]  /*8400*/  IMAD R216, R5, 0x2, R182 ;  /* 0x0000000205d87824 */ /* 0x000fe200078e02b6 */
[----:B------:R-:W-:Y:S02]  /*8410*/  F2FP.F16.F32.PACK_AB R103, R79, R134 ;  /* 0x000000864f67723e */ /* 0x000fe400000000ff */
[----:B------:R-:W-:Y:S01]  /*8420*/  F2FP.F16.F32.PACK_AB R100, R81, R240 ;  /* 0x000000f05164723e */ /* 0x000fe200000000ff */
[----:B------:R-:W-:Y:S01]  /*8430*/  IMAD R218, R5, 0x2, R216 ;  /* 0x0000000205da7824 */ /* 0x000fe200078e02d8 */
[----:B------:R-:W-:-:S03]  /*8440*/  F2FP.F16.F32.PACK_AB R102, R57, R210 ;  /* 0x000000d23966723e */ /* 0x000fc600000000ff */
[C---:B------:R-:W-:Y:S01]  /*8450*/  IMAD R228, R5.reuse, 0x2, R218 ;  /* 0x0000000205e47824 */ /* 0x040fe200078e02da */
[----:B------:R-:W2:Y:S03]  /*8460*/  LDS.128 R136, [R15] ;  /* 0x000000000f887984 */ /* 0x000ea60000000c00 */
[C---:B------:R-:W-:Y:S01]  /*8470*/  IMAD R226, R5.reuse, 0x2, R228 ;  /* 0x0000000205e27824 */ /* 0x040fe200078e02e4 */
[----:B------:R-:W-:Y:S03]  /*8480*/  BAR.SYNC.DEFER_BLOCKING 0x0 ;  /* 0x0000000000007b1d */ /* 0x000fe60000010000 */
[----:B------:R-:W-:-:S04]  /*8490*/  IMAD R230, R5, 0x2, R226 ;  /* 0x0000000205e67824 */ /* 0x000fc800078e02e2 */
[----:B------:R-:W-:-:S04]  /*84a0*/  IMAD R224, R5, 0x2, R230 ;  /* 0x0000000205e07824 */ /* 0x000fc800078e02e6 */
[----:B------:R-:W-:-:S04]  /*84b0*/  IMAD R236, R5, 0x2, R224 ;  /* 0x0000000205ec7824 */ /* 0x000fc800078e02e0 */
[----:B------:R-:W-:-:S04]  /*84c0*/  IMAD R214, R5, 0x2, R236 ;  /* 0x0000000205d67824 */ /* 0x000fc800078e02ec */
[----:B------:R-:W-:-:S04]  /*84d0*/  IMAD R240, R5, 0x2, R214 ;  /* 0x0000000205f07824 */ /* 0x000fc800078e02d6 */
[----:B------:R-:W-:Y:S01]  /*84e0*/  IMAD R210, R5, 0x2, R240 ;  /* 0x0000000205d27824 */ /* 0x000fe200078e02f0 */
[----:B------:R3:W-:Y:S01]  /*84f0*/  STSM.16.M88.4 [R9], R108 ;  /* 0x0000006c09007844 */ /* 0x0007e20000000200 */
[----:B------:R-:W-:Y:S01]  /*8500*/  BAR.SYNC.DEFER_BLOCKING 0x0 ;  /* 0x0000000000007b1d */ /* 0x000fe20000010000 */
[----:B---3--:R-:W-:Y:S02]  /*8510*/  F2FP.F16.F32.PACK_AB R109, R85, R128 ;  /* 0x00000080556d723e */ /* 0x008fe400000000ff */
[----:B------:R-:W-:Y:S02]  /*8520*/  F2FP.F16.F32.PACK_AB R111, R87, R130 ;  /* 0x00000082576f723e */ /* 0x000fe400000000ff */
[----:B------:R-:W-:Y:S01]  /*8530*/  F2FP.F16.F32.PACK_AB R108, R119, R242 ;  /* 0x000000f2776c723e */ /* 0x000fe200000000ff */
[----:B------:R-:W-:Y:S01]  /*8540*/  IMAD R242, R5, 0x2, R210 ;  /* 0x0000000205f27824 */ /* 0x000fe200078e02d2 */
[----:B------:R-:W-:Y:S02]  /*8550*/  F2FP.F16.F32.PACK_AB R110, R53, R198 ;  /* 0x000000c6356e723e */ /* 0x000fe400000000ff */
[----:B------:R-:W3:Y:S01]  /*8560*/  LDC.64 R198, c[0x0][0x228] ;  /* 0x00008a00ffc67b82 */ /* 0x000ee20000000a00 */
[----:B------:R-:W-:Y:S01]  /*8570*/  IMAD R244, R5, 0x2, R242 ;  /* 0x0000000205f47824 */ /* 0x000fe200078e02f2 */
[----:B------:R-:W4:Y:S06]  /*8580*/  LDS.128 R132, [R15] ;  /* 0x000000000f847984 */ /* 0x000f2c0000000c00 */
[----:B------:R-:W-:Y:S06]  /*8590*/  BAR.SYNC.DEFER_BLOCKING 0x0 ;  /* 0x0000000000007b1d */ /* 0x000fec0000010000 */
[----:B------:R5:W-:Y:S02]  /*85a0*/  STSM.16.M88.4 [R9], R100 ;  /* 0x0000006409007844 */ /* 0x000be40000000200 */
[----:B------:R-:W-:Y:S01]  /*85b0*/  BAR.SYNC.DEFER_BLOCKING 0x0 ;  /* 0x0000000000007b1d */ /* 0x000fe20000010000 */
[----:B-----5:R-:W-:-:S02]  /*85c0*/  F2FP.F16.F32.PACK_AB R101, R113, R124 ;  /* 0x0000007c7165723e */ /* 0x020fc400000000ff */
[----:B------:R-:W-:Y:S02]  /*85d0*/  F2FP.F16.F32.PACK_AB R102, R49, R126 ;  /* 0x0000007e3166723e */ /* 0x000fe400000000ff */
[----:B------:R-:W-:Y:S01]  /*85e0*/  F2FP.F16.F32.PACK_AB R100, R117, R238 ;  /* 0x000000ee7564723e */ /* 0x000fe200000000ff */
[----:B------:R-:W-:Y:S01]  /*85f0*/  IMAD R238, R5, 0x2, R244 ;  /* 0x0000000205ee7824 */ /* 0x000fe200078e02f4 */
[----:B------:R-:W-:-:S03]  /*8600*/  F2FP.F16.F32.PACK_AB R103, R45, R122 ;  /* 0x0000007a2d67723e */ /* 0x000fc600000000ff */
[----:B------:R-:W-:Y:S01]  /*8610*/  IMAD R246, R5, 0x2, R238 ;  /* 0x0000000205f67824 */ /* 0x000fe200078e02ee */
[----:B------:R-:W5:Y:S01]  /*8620*/  LDS.128 R128, [R15] ;  /* 0x000000000f807984 */ /* 0x000f620000000c00 */
[----:B------:R-:W-:Y:S06]  /*8630*/  BAR.SYNC.DEFER_BLOCKING 0x0 ;  /* 0x0000000000007b1d */ /* 0x000fec0000010000 */
[----:B------:R0:W-:Y:S02]  /*8640*/  STSM.16.M88.4 [R9], R108 ;  /* 0x0000006c09007844 */ /* 0x0001e40000000200 */
[----:B------:R-:W-:Y:S01]  /*8650*/  BAR.SYNC.DEFER_BLOCKING 0x0 ;  /* 0x0000000000007b1d */ /* 0x000fe20000010000 */
[----:B0-----:R-:W-:-:S02]  /*8660*/  F2FP.F16.F32.PACK_AB R110, R41, R120 ;  /* 0x00000078296e723e */ /* 0x001fc400000000ff */
[----:B------:R-:W-:Y:S01]  /*8670*/  F2FP.F16.F32.PACK_AB R108, R83, R234 ;  /* 0x000000ea536c723e */ /* 0x000fe200000000ff */
[----:B------:R-:W-:Y:S01]  /*8680*/  IMAD R234, R5, 0x2, R246 ;  /* 0x0000000205ea7824 */ /* 0x000fe200078e02f6 */
[----:B------:R-:W-:Y:S02]  /*8690*/  F2FP.F16.F32.PACK_AB R109, R75, R232 ;  /* 0x000000e84b6d723e */ /* 0x000fe400000000ff */
[----:B------:R-:W-:Y:S01]  /*86a0*/  F2FP.F16.F32.PACK_AB R111, R37, R118 ;  /* 0x00000076256f723e */ /* 0x000fe200000000ff */
[----:B------:R-:W-:Y:S01]  /*86b0*/  IMAD R232, R5, 0x2, R234 ;  /* 0x0000000205e87824 */ /* 0x000fe200078e02ea */
[----:B------:R-:W0:Y:S01]  /*86c0*/  LDS.128 R124, [R15] ;  /* 0x000000000f7c7984 */ /* 0x000e220000000c00 */
[----:B------:R-:W-:Y:S06]  /*86d0*/  BAR.SYNC.DEFER_BLOCKING 0x0 ;  /* 0x0000000000007b1d */ /* 0x000fec0000010000 */
[----:B------:R1:W-:Y:S02]  /*86e0*/  STSM.16.M88.4 [R9], R100 ;  /* 0x0000006409007844 */ /* 0x0003e40000000200 */
[----:B------:R-:W-:Y:S01]  /*86f0*/  BAR.SYNC.DEFER_BLOCKING 0x0 ;  /* 0x0000000000007b1d */ /* 0x000fe20000010000 */
[----:B-1----:R-:W-:-:S02]  /*8700*/  F2FP.F16.F32.PACK_AB R102, R35, R116 ;  /* 0x000000742366723e */ /* 0x002fc400000000ff */
[----:B------:R-:W-:Y:S01]  /*8710*/  F2FP.F16.F32.PACK_AB R100, R63, R222 ;  /* 0x000000de3f64723e */ /* 0x000fe200000000ff */
[----:B------:R-:W-:Y:S01]  /*8720*/  IMAD R222, R5, 0x2, R232 ;  /* 0x0000000205de7824 */ /* 0x000fe200078e02e8 */
[----:B------:R-:W-:Y:S02]  /*8730*/  F2FP.F16.F32.PACK_AB R101, R59, R220 ;  /* 0x000000dc3b65723e */ /* 0x000fe400000000ff */
[----:B------:R-:W-:Y:S01]  /*8740*/  F2FP.F16.F32.PACK_AB R103, R33, R114 ;  /* 0x000000722167723e */ /* 0x000fe200000000ff */
[----:B------:R-:W-:Y:S01]  /*8750*/  IMAD R220, R5, 0x2, R222 ;  /* 0x0000000205dc7824 */ /* 0x000fe200078e02de */
[----:B------:R-:W-:-:S03]  /*8760*/  PRMT R33, R95, 0x7632, R33 ;  /* 0x000076325f217816 */ /* 0x000fc60000000021 */
[C---:B------:R-:W-:Y:S01]  /*8770*/  IMAD R248, R5.reuse, 0x2, R220 ;  /* 0x0000000205f87824 */ /* 0x040fe200078e02dc */
[----:B------:R-:W1:Y:S03]  /*8780*/  LDS.128 R120, [R15] ;  /* 0x000000000f787984 */ /* 0x000e660000000c00 */
[----:B------:R-:W-:Y:S01]  /*8790*/  IMAD R212, R5, 0x2, R248 ;  /* 0x0000000205d47824 */ /* 0x000fe200078e02f8 */
[----:B------:R-:W-:Y:S06]  /*87a0*/  BAR.SYNC.DEFER_BLOCKING 0x0 ;  /* 0x0000000000007b1d */ /* 0x000fec0000010000 */
[----:B------:R-:W-:Y:S02]  /*87b0*/  STSM.16.M88.4 [R9], R108 ;  /* 0x0000006c09007844 */ /* 0x000fe40000000200 */
[----:B------:R-:W-:Y:S06]  /*87c0*/  BAR.SYNC.DEFER_BLOCKING 0x0 ;  /* 0x0000000000007b1d */ /* 0x000fec0000010000 */
[----:B------:R-:W1:Y:S02]  /*87d0*/  LDS.128 R116, [R15] ;  /* 0x000000000f747984 */ /* 0x000e640000000c00 */
[----:B------:R-:W-:Y:S06]  /*87e0*/  BAR.SYNC.DEFER_BLOCKING 0x0 ;  /* 0x0000000000007b1d */ /* 0x000fec0000010000 */
[----:B------:R2:W-:Y:S02]  /*87f0*/  STSM.16.M88.4 [R9], R100 ;  /* 0x0000006409007844 */ /* 0x0005e40000000200 */
[----:B------:R-:W-:Y:S01]  /*8800*/  BAR.SYNC.DEFER_BLOCKING 0x0 ;  /* 0x0000000000007b1d */ /* 0x000fe20000010000 */
[----:B--2---:R-:W-:-:S02]  /*8810*/  F2FP.F16.F32.PACK_AB R100, R55, R208 ;  /* 0x000000d03764723e */ /* 0x004fc400000000ff */
[----:B------:R-:W-:Y:S01]  /*8820*/  F2FP.F16.F32.PACK_AB R101, R51, R206 ;  /* 0x000000ce3365723e */ /* 0x000fe200000000ff */
[----:B------:R-:W-:Y:S01]  /*8830*/  IMAD R206, R5, 0x2, R212 ;  /* 0x0000000205ce7824 */ /* 0x000fe200078e02d4 */
[----:B------:R-:W-:Y:S02]  /*8840*/  F2FP.F16.F32.PACK_AB R102, R29, R194 ;  /* 0x000000c21d66723e */ /* 0x000fe400000000ff */
[----:B------:R-:W-:Y:S01]  /*8850*/  F2FP.F16.F32.PACK_AB R103, R27, R192 ;  /* 0x000000c01b67723e */ /* 0x000fe200000000ff */
[----:B------:R-:W-:Y:S01]  /*8860*/  IMAD R192, R5, 0x2, R206 ;  /* 0x0000000205c07824 */ /* 0x000fe200078e02ce */
[----:B------:R-:W-:Y:S01]  /*8870*/  PRMT R29, R99, 0x7632, R29 ;  /* 0x00007632631d7816 */ /* 0x000fe2000000001d */
[----:B------:R-:W-:Y:S01]  /*8880*/  IMAD R27, R0, UR9, RZ ;  /* 0x00000009001b7c24 */ /* 0x000fe2000f8e02ff */
[----:B------:R-:W-:Y:S01]  /*8890*/  UIMAD.WIDE UR8, UR8, 0x2, URZ ;  /* 0x00000002080878a5 */ /* 0x000fe2000f8e023f */
[----:B------:R-:W-:Y:S01]  /*88a0*/  IMAD R194, R5, 0x2, R192 ;  /* 0x0000000205c27824 */ /* 0x000fe200078e02c0 */
[----:B------:R-:W2:Y:S01]  /*88b0*/  LDS.128 R112, [R15] ;  /* 0x000000000f707984 */ /* 0x000ea20000000c00 */
[----:B------:R-:W-:Y:S01]  /*88c0*/  IMAD.HI R188, R27, 0x2, RZ ;  /* 0x000000021bbc7827 */ /* 0x000fe200078e02ff */
[----:B------:R-:W-:Y:S06]  /*88d0*/  BAR.SYNC.DEFER_BLOCKING 0x0 ;  /* 0x0000000000007b1d */ /* 0x000fec0000010000 */
[----:B------:R-:W-:-:S02]  /*88e0*/  ULDC UR8, c[0x0][0x27c] ;  /* 0x00009f0000087ab9 */ /* 0x000fc40000000800 */
[----:B------:R-:W-:Y:S01]  /*88f0*/  UIMAD UR8, UR10, UR8, URZ ;  /* 0x000000080a0872a4 */ /* 0x000fe2000f8e023f */
[----:B------:R4:W-:Y:S01]  /*8900*/  STSM.16.M88.4 [R9], R140 ;  /* 0x0000008c09007844 */ /* 0x0009e20000000200 */
[----:B------:R-:W-:Y:S01]  /*8910*/  BAR.SYNC.DEFER_BLOCKING 0x0 ;  /* 0x0000000000007b1d */ /* 0x000fe20000010000 */
[----:B----4-:R-:W-:Y:S01]  /*8920*/  F2FP.F16.F32.PACK_AB R140, R47, R204 ;  /* 0x000000cc2f8c723e */ /* 0x010fe200000000ff */
[----:B------:R-:W-:Y:S01]  /*8930*/  IMAD R204, R5, 0x2, R194 ;  /* 0x0000000205cc7824 */ /* 0x000fe200078e02c2 */
[----:B------:R-:W-:Y:S02]  /*8940*/  F2FP.F16.F32.PACK_AB R141, R43, R202 ;  /* 0x000000ca2b8d723e */ /* 0x000fe400000000ff */
[----:B------:R-:W-:Y:S01]  /*8950*/  F2FP.F16.F32.PACK_AB R142, R25, R190 ;  /* 0x000000be198e723e */ /* 0x000fe200000000ff */
[----:B------:R-:W-:Y:S01]  /*8960*/  IMAD R190, R5, 0x2, R204 ;  /* 0x0000000205be7824 */ /* 0x000fe200078e02cc */
[----:B------:R-:W-:Y:S01]  /*8970*/  F2FP.F16.F32.PACK_AB R143, R23, R148 ;  /* 0x00000094178f723e */ /* 0x000fe200000000ff */
[----:B------:R-:W-:Y:S01]  /*8980*/  IMAD.SHL.U32 R23, R27, 0x2, RZ ;  /* 0x000000021b177824 */ /* 0x000fe200078e00ff */
[----:B------:R-:W-:-:S02]  /*8990*/  F2FP.F16.F32.PACK_AB R148, R39, R200 ;  /* 0x000000c82794723e */ /* 0x000fc400000000ff */
[----:B------:R-:W-:Y:S01]  /*89a0*/  PRMT R27, R98, 0x7632, R27 ;  /* 0x00007632621b7816 */ /* 0x000fe2000000001b */
[----:B------:R-:W4:Y:S01]  /*89b0*/  LDS.128 R108, [R15] ;  /* 0x000000000f6c7984 */ /* 0x000f220000000c00 */
[----:B------:R-:W-:Y:S01]  /*89c0*/  BAR.SYNC.DEFER_BLOCKING 0x0 ;  /* 0x0000000000007b1d */ /* 0x000fe20000010000 */
[----:B---3--:R-:W-:Y:S01]  /*89d0*/  IADD3 R23, P2, P3, R23, UR5, R198 ;  /* 0x0000000517177c10 */ /* 0x008fe2000fb5e0c6 */
[C---:B------:R-:W-:Y:S01]  /*89e0*/  IMAD R198, R5.reuse, 0x2, R190 ;  /* 0x0000000205c67824 */ /* 0x040fe200078e02be */
[----:B------:R-:W-:Y:S02]  /*89f0*/  USHF.L.U32 UR5, UR8, 0x2, URZ ;  /* 0x0000000208057899 */ /* 0x000fe4000800063f */
[----:B------:R-:W-:Y:S01]  /*8a00*/  IADD3.X R199, R188, UR9, R199, P2, P3 ;  /* 0x00000009bcc77c10 */ /* 0x000fe200097e64c7 */
[C---:B------:R-:W-:Y:S01]  /*8a10*/  IMAD R196, R5.reuse, 0x2, R198 ;  /* 0x0000000205c47824 */ /* 0x040fe200078e02c6 */
[-C--:B------:R-:W-:Y:S01]  /*8a20*/  LEA R184, P2, R6, R23.reuse, 0x1 ;  /* 0x0000001706b87211 */ /* 0x080fe200078408ff */
[----:B------:R-:W-:Y:S01]  /*8a30*/  UIMAD.WIDE UR8, UR8, 0x4, URZ ;  /* 0x00000004080878a5 */ /* 0x000fe2000f8e023f */
[----:B------:R-:W-:Y:S01]  /*8a40*/  LEA R186, P3, R8, R23, 0x1 ;  /* 0x0000001708ba7211 */ /* 0x000fe200078608ff */
[----:B------:R-:W-:Y:S01]  /*8a50*/  IMAD R200, R5, 0x2, R196 ;  /* 0x0000000205c87824 */ /* 0x000fe200078e02c4 */
[----:B------:R-:W-:-:S02]  /*8a60*/  LEA.HI.X.SX32 R185, R6, R199, 0x1, P2 ;  /* 0x000000c706b97211 */ /* 0x000fc400010f0eff */
[----:B------:R-:W-:Y:S01]  /*8a70*/  LEA.HI.X.SX32 R187, R8, R199, 0x1, P3 ;  /* 0x000000c708bb7211 */ /* 0x000fe200018f0eff */
[C---:B------:R-:W-:Y:S01]  /*8a80*/  IMAD R202, R5.reuse, 0x2, R200 ;  /* 0x0000000205ca7824 */ /* 0x040fe200078e02c8 */
[-C--:B------:R-:W-:Y:S02]  /*8a90*/  LEA R8, P2, R12, R23.reuse, 0x1 ;  /* 0x000000170c087211 */ /* 0x080fe400078408ff */
[----:B------:R-:W-:Y:S01]  /*8aa0*/  LEA R188, P4, R10, R23, 0x1 ;  /* 0x000000170abc7211 */ /* 0x000fe200078808ff */
[----:B------:R-:W-:-:S03]  /*8ab0*/  IMAD R208, R5, 0x2, R202 ;  /* 0x0000000205d07824 */ /* 0x000fc600078e02ca */
[----:B------:R-:W-:Y:S01]  /*8ac0*/  LEA.HI.X.SX32 R189, R10, R199, 0x1, P4 ;  /* 0x000000c70abd7211 */ /* 0x000fe200020f0eff */
[C---:B------:R-:W-:Y:S01]  /*8ad0*/  IMAD R6, R5.reuse, 0x2, R208 ;  /* 0x0000000205067824 */ /* 0x040fe200078e02d0 */
[----:B------:R-:W-:Y:S03]  /*8ae0*/  STSM.16.M88.4 [R9], R100 ;  /* 0x0000006409007844 */ /* 0x000fe60000000200 */
[C---:B------:R-:W-:Y:S01]  /*8af0*/  IMAD R10, R5.reuse, 0x2, R6 ;  /* 0x00000002050a7824 */ /* 0x040fe200078e0206 */
[----:B------:R-:W-:Y:S03]  /*8b00*/  BAR.SYNC.DEFER_BLOCKING 0x0 ;  /* 0x0000000000007b1d */ /* 0x000fe60000010000 */
[----:B------:R-:W-:-:S04]  /*8b10*/  IMAD R250, R5, 0x2, R10 ;  /* 0x0000000205fa7824 */ /* 0x000fc800078e020a */
[----:B------:R-:W-:Y:S01]  /*8b20*/  IMAD R252, R5, 0x2, R250 ;  /* 0x0000000205fc7824 */ /* 0x000fe200078e02fa */
[----:B------:R-:W3:Y:S01]  /*8b30*/  LDS.128 R100, [R15] ;  /* 0x000000000f647984 */ /* 0x000ee20000000c00 */
[----:B------:R-:W-:Y:S06]  /*8b40*/  BAR.SYNC.DEFER_BLOCKING 0x0 ;  /* 0x0000000000007b1d */ /* 0x000fec0000010000 */
[----:B------:R-:W-:Y:S02]  /*8b50*/  STSM.16.M88.4 [R9], R140 ;  /* 0x0000008c09007844 */ /* 0x000fe40000000200 */
[----:B------:R-:W-:Y:S06]  /*8b60*/  BAR.SYNC.DEFER_BLOCKING 0x0 ;  /* 0x0000000000007b1d */ /* 0x000fec0000010000 */
[----:B------:R-:W3:Y:S02]  /*8b70*/  LDS.128 R140, [R15] ;  /* 0x000000000f8c7984 */ /* 0x000ee40000000c00 */
[----:B------:R-:W-:Y:S06]  /*8b80*/  BAR.SYNC.DEFER_BLOCKING 0x0 ;  /* 0x0000000000007b1d */ /* 0x000fec0000010000 */
[----:B------:R-:W-:Y:S02]  /*8b90*/  STSM.16.M88.4 [R9], R148 ;  /* 0x0000009409007844 */ /* 0x000fe40000000200 */
[----:B------:R-:W-:Y:S06]  /*8ba0*/  BAR.SYNC.DEFER_BLOCKING 0x0 ;  /* 0x0000000000007b1d */ /* 0x000fec0000010000 */
[----:B------:R-:W3:Y:S02]  /*8bb0*/  LDS.128 R148, [R15] ;  /* 0x000000000f947984 */ /* 0x000ee40000000c00 */
[----:B------:R-:W-:Y:S06]  /*8bc0*/  BAR.SYNC.DEFER_BLOCKING 0x0 ;  /* 0x0000000000007b1d */ /* 0x000fec0000010000 */
[----:B------:R5:W-:Y:S02]  /*8bd0*/  STSM.16.M88.4 [R9], R144 ;  /* 0x0000009009007844 */ /* 0x000be40000000200 */
[----:B------:R-:W-:Y:S01]  /*8be0*/  BAR.SYNC.DEFER_BLOCKING 0x0 ;  /* 0x0000000000007b1d */ /* 0x000fe20000010000 */
[----:B-----5:R-:W-:-:S02]  /*8bf0*/  LEA R144, P3, R14, R23, 0x1 ;  /* 0x000000170e907211 */ /* 0x020fc400078608ff */
[-C--:B------:R-:W-:Y:S01]  /*8c00*/  LEA.HI.X.SX32 R9, R12, R199.reuse, 0x1, P2 ;  /* 0x000000c70c097211 */ /* 0x080fe200010f0eff */
[C---:B------:R-:W-:Y:S01]  /*8c10*/  IMAD R12, R5.reuse, 0x2, R252 ;  /* 0x00000002050c7824 */ /* 0x040fe200078e02fc */
[----:B------:R-:W-:Y:S02]  /*8c20*/  LEA.HI.X.SX32 R145, R14, R199, 0x1, P3 ;  /* 0x000000c70e917211 */ /* 0x000fe400018f0eff */
[----:B------:R-:W-:Y:S01]  /*8c30*/  LEA R146, P3, R18, R23, 0x1 ;  /* 0x0000001712927211 */ /* 0x000fe200078608ff */
[----:B------:R-:W-:-:S03]  /*8c40*/  IMAD R14, R5, 0x2, R12 ;  /* 0x00000002050e7824 */ /* 0x000fc600078e020c */
[----:B------:R-:W-:Y:S01]  /*8c50*/  LEA.HI.X.SX32 R147, R18, R199, 0x1, P3 ;  /* 0x000000c712937211 */ /* 0x000fe200018f0eff */
[----:B------:R5:W-:Y:S04]  /*8c60*/  STG.E.U16 desc[UR6][R184.64], R104 ;  /* 0x00000068b8007986 */ /* 0x000be8000c101506 */
[----:B------:R0:W-:Y:S04]  /*8c70*/  STG.E.U16 desc[UR6][R186.64], R105 ;  /* 0x00000069ba007986 */ /* 0x0001e8000c101506 */
[----:B------:R1:W-:Y:S01]  /*8c80*/  STG.E.U16 desc[UR6][R188.64], R106 ;  /* 0x0000006abc007986 */ /* 0x0003e2000c101506 */
[----:B-----5:R-:W-:-:S03]  /*8c90*/  LEA R104, P2, R16, R23, 0x1 ;  /* 0x0000001710687211 */ /* 0x020fc600078408ff */
[----:B------:R5:W-:Y:S01]  /*8ca0*/  STG.E.U16 desc[UR6][R8.64], R107 ;  /* 0x0000006b08007986 */ /* 0x000be2000c101506 */
[----:B0-----:R-:W-:-:S03]  /*8cb0*/  LEA.HI.X.SX32 R105, R16, R199, 0x1, P2 ;  /* 0x000000c710697211 */ /* 0x001fc600010f0eff */
[----:B------:R0:W-:Y:S01]  /*8cc0*/  STG.E.U16 desc[UR6][R144.64], R17 ;  /* 0x0000001190007986 */ /* 0x0001e2000c101506 */
[-C--:B------:R-:W-:Y:S01]  /*8cd0*/  LEA R16, P2, R20, R23.reuse, 0x1 ;  /* 0x0000001714107211 */ /* 0x080fe200078408ff */
[C---:B-1----:R-:W-:Y:S02]  /*8ce0*/  IMAD R106, R5.reuse, 0x2, R14 ;  /* 0x00000002056a7824 */ /* 0x042fe400078e020e */
[----:B------:R1:W-:Y:S02]  /*8cf0*/  STG.E.U16 desc[UR6][R104.64], R19 ;  /* 0x0000001368007986 */ /* 0x0003e4000c101506 */
[C---:B------:R-:W-:Y:S01]  /*8d00*/  IMAD R184, R5.reuse, 0x2, R106 ;  /* 0x0000000205b87824 */ /* 0x040fe200078e026a */
[----:B-----5:R-:W-:Y:S01]  /*8d10*/  LEA R8, P3, R22, R23, 0x1 ;  /* 0x0000001716087211 */ /* 0x020fe200078608ff */
[----:B------:R-:W-:Y:S02]  /*8d20*/  STG.E.U16 desc[UR6][R146.64], R73 ;  /* 0x0000004992007986 */ /* 0x000fe4000c101506 */
[----:B------:R-:W-:Y:S01]  /*8d30*/  IMAD R186, R5, 0x2, R184 ;  /* 0x0000000205ba7824 */ /* 0x000fe200078e02b8 */
[----:B0-----:R-:W-:-:S02]  /*8d40*/  LEA.HI.X.SX32 R17, R20, R199, 0x1, P2 ;  /* 0x000000c714117211 */ /* 0x001fc400010f0eff */
[-C--:B------:R-:W-:Y:S02]  /*8d50*/  LEA R18, P2, R24, R23.reuse, 0x1 ;  /* 0x0000001718127211 */ /* 0x080fe400078408ff */
[----:B------:R-:W-:Y:S01]  /*8d60*/  LEA R20, P4, R26, R23, 0x1 ;  /* 0x000000171a147211 */ /* 0x000fe200078808ff */
[----:B------:R0:W-:Y:S01]  /*8d70*/  STG.E.U16 desc[UR6][R16.64], R21 ;  /* 0x0000001510007986 */ /* 0x0001e2000c101506 */
[-C--:B------:R-:W-:Y:S01]  /*8d80*/  LEA.HI.X.SX32 R9, R22, R199.reuse, 0x1, P3 ;  /* 0x000000c716097211 */ /* 0x080fe200018f0eff */
[C---:B------:R-:W-:Y:S01]  /*8d90*/  IMAD R22, R5.reuse, 0x2, R186 ;  /* 0x0000000205167824 */ /* 0x040fe200078e02ba */
[----:B-1----:R-:W-:Y:S02]  /*8da0*/  LEA.HI.X.SX32 R19, R24, R199, 0x1, P2 ;  /* 0x000000c718137211 */ /* 0x002fe400010f0eff */
[C---:B------:R-:W-:Y:S01]  /*8db0*/  LEA R24, P2, R30.reuse, R23, 0x1 ;  /* 0x000000171e187211 */ /* 0x040fe200078408ff */
[----:B------:R1:W-:Y:S03]  /*8dc0*/  STG.E.U16 desc[UR6][R8.64], R96 ;  /* 0x0000006008007986 */ /* 0x0003e6000c101506 */
[-C--:B------:R-:W-:Y:S01]  /*8dd0*/  LEA.HI.X.SX32 R25, R30, R199.reuse, 0x1, P2 ;  /* 0x000000c71e197211 */ /* 0x080fe200010f0eff */
[----:B------:R5:W-:Y:S01]  /*8de0*/  STG.E.U16 desc[UR6][R18.64], R97 ;  /* 0x0000006112007986 */ /* 0x000be2000c101506 */
[----:B0-----:R-:W-:Y:S01]  /*8df0*/  LEA.HI.X.SX32 R21, R26, R199, 0x1, P4 ;  /* 0x000000c71a157211 */ /* 0x001fe200020f0eff */
[----:B------:R-:W-:Y:S01]  /*8e00*/  IMAD R26, R5, 0x2, R22 ;  /* 0x00000002051a7824 */ /* 0x000fe200078e0216 */
[----:B------:R-:W-:-:S03]  /*8e10*/  LEA R16, P3, R34, R23, 0x1 ;  /* 0x0000001722107211 */ /* 0x000fc600078608ff */
[----:B------:R0:W-:Y:S01]  /*8e20*/  STG.E.U16 desc[UR6][R20.64], R98 ;  /* 0x0000006214007986 */ /* 0x0001e2000c101506 */
[----:B-1----:R-:W-:Y:S01]  /*8e30*/  LEA R8, P2, R38, R23, 0x1 ;  /* 0x0000001726087211 */ /* 0x002fe200078408ff */
[C---:B------:R-:W-:Y:S01]  /*8e40*/  IMAD R104, R5.reuse, 0x2, R26 ;  /* 0x0000000205687824 */ /* 0x040fe200078e021a */
[-C--:B------:R-:W-:Y:S01]  /*8e50*/  LEA.HI.X.SX32 R17, R34, R199.reuse, 0x1, P3 ;  /* 0x000000c722117211 */ /* 0x080fe200018f0eff */
[----:B------:R-:W-:Y:S01]  /*8e60*/  STG.E.U16 desc[UR6][R24.64], R99 ;  /* 0x0000006318007986 */ /* 0x000fe2000c101506 */
[----:B-----5:R-:W-:Y:S01]  /*8e70*/  PRMT R19, R96, 0x7632, R19 ;  /* 0x0000763260137816 */ /* 0x020fe20000000013 */
[C---:B------:R-:W-:Y:S01]  /*8e80*/  IMAD R144, R5.reuse, 0x2, R104 ;  /* 0x0000000205907824 */ /* 0x040fe200078e0268 */
[----:B------:R-:W-:Y:S02]  /*8e90*/  LEA.HI.X.SX32 R9, R38, R199, 0x1, P2 ;  /* 0x000000c726097211 */ /* 0x000fe400010f0eff */
[----:B------:R-:W-:Y:S01]  /*8ea0*/  LEA R18, P3, R42, R23, 0x1 ;  /* 0x000000172a127211 */ /* 0x000fe200078608ff */
[----:B------:R1:W-:Y:S01]  /*8eb0*/  STG.E.U16 desc[UR6][R16.64], R19 ;  /* 0x0000001310007986 */ /* 0x0003e2000c101506 */
[----:B------:R-:W-:Y:S01]  /*8ec0*/  IMAD R96, R5, 0x2, R144 ;  /* 0x0000000205607824 */ /* 0x000fe200078e0290 */
[----:B0-----:R-:W-:-:S02]  /*8ed0*/  PRMT R21, R97, 0x7632, R21 ;  /* 0x0000763261157816 */ /* 0x001fc40000000015 */
[----:B------:R-:W-:Y:S01]  /*8ee0*/  LEA R20, P2, R46, R23, 0x1 ;  /* 0x000000172e147211 */ /* 0x000fe200078408ff */
[C---:B------:R-:W-:Y:S02]  /*8ef0*/  IMAD R34, R5.reuse, 0x2, R96 ;  /* 0x0000000205227824 */ /* 0x040fe400078e0260 */
[----:B------:R0:W-:Y:S02]  /*8f00*/  STG.E.U16 desc[UR6][R8.64], R21 ;  /* 0x0000001508007986 */ /* 0x0001e4000c101506 */
[----:B------:R-:W-:Y:S01]  /*8f10*/  IMAD R38, R5, 0x2, R34 ;  /* 0x0000000205267824 */ /* 0x000fe200078e0222 */
[----:B-1----:R-:W-:-:S03]  /*8f20*/  LEA.HI.X.SX32 R19, R42, R199, 0x1, P3 ;  /* 0x000000c72a137211 */ /* 0x002fc600018f0eff */
[C---:B------:R-:W-:Y:S01]  /*8f30*/  IMAD R42, R5.reuse, 0x2, R38 ;  /* 0x00000002052a7824 */ /* 0x040fe200078e0226 */
[-C--:B------:R-:W-:Y:S02]  /*8f40*/  LEA R24, P3, R50, R23.reuse, 0x1 ;  /* 0x0000001732187211 */ /* 0x080fe400078608ff */
[----:B------:R-:W-:Y:S01]  /*8f50*/  LEA R16, P4, R58, R23, 0x1 ;  /* 0x000000173a107211 */ /* 0x000fe200078808ff */
[----:B------:R1:W-:Y:S01]  /*8f60*/  STG.E.U16 desc[UR6][R18.64], R27 ;  /* 0x0000001b12007986 */ /* 0x0003e2000c101506 */
[-C--:B------:R-:W-:Y:S02]  /*8f70*/  LEA.HI.X.SX32 R25, R50, R199.reuse, 0x1, P3 ;  /* 0x000000c732197211 */ /* 0x080fe400018f0eff */
[----:B0-----:R-:W-:Y:S01]  /*8f80*/  LEA.HI.X.SX32 R21, R46, R199, 0x1, P2 ;  /* 0x000000c72e157211 */ /* 0x001fe200010f0eff */
[C---:B------:R-:W-:Y:S01]  /*8f90*/  IMAD R46, R5.reuse, 0x2, R42 ;  /* 0x00000002052e7824 */ /* 0x040fe200078e022a */
[----:B------:R-:W-:Y:S02]  /*8fa0*/  LEA R30, P2, R54, R23, 0x1 ;  /* 0x00000017361e7211 */ /* 0x000fe400078408ff */
[-C--:B------:R-:W-:Y:S01]  /*8fb0*/  LEA.HI.X.SX32 R17, R58, R199.reuse, 0x1, P4 ;  /* 0x000000c73a117211 */ /* 0x080fe200020f0eff */
[----:B------:R0:W-:Y:S01]  /*8fc0*/  STG.E.U16 desc[UR6][R20.64], R29 ;  /* 0x0000001d14007986 */ /* 0x0001e2000c101506 */
[----:B------:R-:W-:Y:S01]  /*8fd0*/  LEA.HI.X.SX32 R31, R54, R199, 0x1, P2 ;  /* 0x000000c7361f7211 */ /* 0x000fe200010f0eff */
[C---:B------:R-:W-:Y:S01]  /*8fe0*/  IMAD R8, R5.reuse, 0x2, R46 ;  /* 0x0000000205087824 */ /* 0x040fe200078e022e */
[----:B------:R-:W-:Y:S01]  /*8ff0*/  PRMT R9, R92, 0x7632, R9 ;  /* 0x000076325c097816 */ /* 0x000fe20000000009 */
[----:B------:R5:W-:Y:S01]  /*9000*/  STG.E.U16 desc[UR6][R24.64], R92 ;  /* 0x0000005c18007986 */ /* 0x000be2000c101506 */
[C---:B-1----:R-:W-:Y:S01]  /*9010*/  LEA R18, P2, R62.reuse, R23, 0x1 ;  /* 0x000000173e127211 */ /* 0x042fe200078408ff */
[----:B------:R-:W-:Y:S01]  /*9020*/  IMAD R50, R5, 0x2, R8 ;  /* 0x0000000205327824 */ /* 0x000fe200078e0208 */
[----:B------:R-:W-:Y:S01]  /*9030*/  PRMT R27, R93, 0x7632, R27 ;  /* 0x000076325d1b7816 */ /* 0x000fe2000000001b */
[----:B------:R1:W-:Y:S01]  /*9040*/  STG.E.U16 desc[UR6][R30.64], R93 ;  /* 0x0000005d1e007986 */ /* 0x0003e2000c101506 */
[----:B------:R-:W-:Y:S01]  /*9050*/  LEA.HI.X.SX32 R19, R62, R199, 0x1, P2 ;  /* 0x000000c73e137211 */ /* 0x000fe200010f0eff */
[C---:B------:R-:W-:Y:S01]  /*9060*/  IMAD R54, R5.reuse, 0x2, R50 ;  /* 0x0000000205367824 */ /* 0x040fe200078e0232 */
[-C--:B0-----:R-:W-:Y:S01]  /*9070*/  LEA R20, P3, R66, R23.reuse, 0x1 ;  /* 0x0000001742147211 */ /* 0x081fe200078608ff */
[----:B------:R0:W-:Y:S01]  /*9080*/  STG.E.U16 desc[UR6][R16.64], R94 ;  /* 0x0000005e10007986 */ /* 0x0001e2000c101506 */
[----:B------:R-:W-:Y:S01]  /*9090*/  PRMT R29, R94, 0x7632, R29 ;  /* 0x000076325e1d7816 */ /* 0x000fe2000000001d */
[C---:B------:R-:W-:Y:S01]  /*90a0*/  IMAD R58, R5.reuse, 0x2, R54 ;  /* 0x00000002053a7824 */ /* 0x040fe200078e0236 */
[----:B-----5:R-:W-:Y:S01]  /*90b0*/  LEA R24, P2, R70, R23, 0x1 ;  /* 0x0000001746187211 */ /* 0x020fe200078408ff */
[----:B------:R5:W-:Y:S01]  /*90c0*/  STG.E.U16 desc[UR6][R18.64], R95 ;  /* 0x0000005f12007986 */ /* 0x000be2000c101506 */
[-C--:B------:R-:W-:Y:S01]  /*90d0*/  LEA.HI.X.SX32 R21, R66, R199.reuse, 0x1, P3 ;  /* 0x000000c742157211 */ /* 0x080fe200018f0eff */
[----:B------:R-:W-:Y:S01]  /*90e0*/  IMAD R62, R5, 0x2, R58 ;  /* 0x00000002053e7824 */ /* 0x000fe200078e023a */
[----:B------:R-:W-:-:S02]  /*90f0*/  LEA.HI.X.SX32 R25, R70, R199, 0x1, P2 ;  /* 0x000000c746197211 */ /* 0x000fc400010f0eff */
[-C--:B-1----:R-:W-:Y:S01]  /*9100*/  LEA R30, P2, R76, R23.reuse, 0x1 ;  /* 0x000000174c1e7211 */ /* 0x082fe200078408ff */
[----:B------:R1:W-:Y:S01]  /*9110*/  STG.E.U16 desc[UR6][R20.64], R9 ;  /* 0x0000000914007986 */ /* 0x0003e2000c101506 */
[C---:B------:R-:W-:Y:S01]  /*9120*/  IMAD R92, R5.reuse, 0x2, R62 ;  /* 0x00000002055c7824 */ /* 0x040fe200078e023e */
[----:B0-----:R-:W-:Y:S02]  /*9130*/  LEA R16, P3, R74, R23, 0x1 ;  /* 0x000000174a107211 */ /* 0x001fe400078608ff */
[-C--:B------:R-:W-:Y:S01]  /*9140*/  LEA.HI.X.SX32 R31, R76, R199.reuse, 0x1, P2 ;  /* 0x000000c74c1f7211 */ /* 0x080fe200010f0eff */
[----:B------:R0:W-:Y:S01]  /*9150*/  STG.E.U16 desc[UR6][R24.64], R27 ;  /* 0x0000001b18007986 */ /* 0x0001e2000c101506 */
[----:B------:R-:W-:Y:S01]  /*9160*/  LEA.HI.X.SX32 R17, R74, R199, 0x1, P3 ;  /* 0x000000c74a117211 */ /* 0x000fe200018f0eff */
[C---:B------:R-:W-:Y:S01]  /*9170*/  IMAD R70, R5.reuse, 0x2, R92 ;  /* 0x0000000205467824 */ /* 0x040fe200078e025c */
[-C--:B-----5:R-:W-:Y:S02]  /*9180*/  LEA R18, P3, R78, R23.reuse, 0x1 ;  /* 0x000000174e127211 */ /* 0x0a0fe400078608ff */
[-C--:B------:R-:W-:Y:S01]  /*9190*/  LEA R66, P2, R72, R23.reuse, 0x1 ;  /* 0x0000001748427211 */ /* 0x080fe200078408ff */
[----:B------:R5:W-:Y:S01]  /*91a0*/  STG.E.U16 desc[UR6][R16.64], R29 ;  /* 0x0000001d10007986 */ /* 0x000be2000c101506 */
[----:B-1----:R-:W-:Y:S01]  /*91b0*/  LEA R20, P4, R68, R23, 0x1 ;  /* 0x0000001744147211 */ /* 0x002fe200078808ff */
[C---:B------:R-:W-:Y:S01]  /*91c0*/  IMAD R74, R5.reuse, 0x2, R70 ;  /* 0x00000002054a7824 */ /* 0x040fe200078e0246 */
[-C--:B------:R-:W-:Y:S01]  /*91d0*/  LEA.HI.X.SX32 R19, R78, R199.reuse, 0x1, P3 ;  /* 0x000000c74e137211 */ /* 0x080fe200018f0eff */
[----:B------:R1:W-:Y:S01]  /*91e0*/  STG.E.U16 desc[UR6][R30.64], R33 ;  /* 0x000000211e007986 */ /* 0x0003e2000c101506 */
[-C--:B------:R-:W-:Y:S01]  /*91f0*/  LEA.HI.X.SX32 R67, R72, R199.reuse, 0x1, P2 ;  /* 0x000000c748437211 */ /* 0x080fe200010f0eff */
[C---:B------:R-:W-:Y:S01]  /*9200*/  IMAD R76, R5.reuse, 0x2, R74 ;  /* 0x00000002054c7824 */ /* 0x040fe200078e024a */
[----:B------:R-:W-:Y:S01]  /*9210*/  LEA.HI.X.SX32 R21, R68, R199, 0x1, P4 ;  /* 0x000000c744157211 */ /* 0x000fe200020f0eff */
[----:B------:R2:W-:Y:S01]  /*9220*/  STG.E.U16 desc[UR6][R18.64], R88 ;  /* 0x0000005812007986 */ /* 0x0005e2000c101506 */
[----:B------:R-:W-:Y:S01]  /*9230*/  LEA R68, P2, R64, R23, 0x1 ;  /* 0x0000001740447211 */ /* 0x000fe200078408ff */
[C---:B0-----:R-:W-:Y:S01]  /*9240*/  IMAD R24, R5.reuse, 0x2, R76 ;  /* 0x0000000205187824 */ /* 0x041fe200078e024c */
[----:B------:R-:W-:Y:S01]  /*9250*/  PRMT R9, R88, 0x7632, R9 ;  /* 0x0000763258097816 */ /* 0x000fe20000000009 */
[----:B------:R0:W-:Y:S01]  /*9260*/  STG.E.U16 desc[UR6][R66.64], R89 ;  /* 0x0000005942007986 */ /* 0x0001e2000c101506 */
[----:B------:R-:W-:Y:S01]  /*9270*/  LEA.HI.X.SX32 R69, R64, R199, 0x1, P2 ;  /* 0x000000c740457211 */ /* 0x000fe200010f0eff */
[----:B-----5:R-:W-:Y:S01]  /*9280*/  IMAD R16, R5, 0x2, R24 ;  /* 0x0000000205107824 */ /* 0x020fe200078e0218 */
[----:B------:R-:W-:Y:S01]  /*9290*/  PRMT R17, R89, 0x7632, R17 ;  /* 0x0000763259117816 */ /* 0x000fe20000000011 */
[----:B------:R5:W-:Y:S01]  /*92a0*/  STG.E.U16 desc[UR6][R20.64], R90 ;  /* 0x0000005a14007986 */ /* 0x000be2000c101506 */
[-C--:B-1----:R-:W-:Y:S01]  /*92b0*/  LEA R30, P3, R60, R23.reuse, 0x1 ;  /* 0x000000173c1e7211 */ /* 0x082fe200078608ff */
[C---:B------:R-:W-:Y:S01]  /*92c0*/  IMAD R72, R5.reuse, 0x2, R16 ;  /* 0x0000000205487824 */ /* 0x040fe200078e0210 */
[----:B------:R-:W-:Y:S01]  /*92d0*/  PRMT R33, R90, 0x7632, R33 ;  /* 0x000076325a217816 */ /* 0x000fe20000000021 */
[----:B------:R1:W-:Y:S01]  /*92e0*/  STG.E.U16 desc[UR6][R68.64], R91 ;  /* 0x0000005b44007986 */ /* 0x0003e2000c101506 */
[----:B--2---:R-:W-:Y:S01]  /*92f0*/  LEA R18, P2, R80, R23, 0x1 ;  /* 0x0000001750127211 */ /* 0x004fe200078408ff */
[----:B------:R-:W-:Y:S01]  /*9300*/  IMAD R78, R5, 0x2, R72 ;  /* 0x00000002054e7824 */ /* 0x000fe200078e0248 */
[----:B------:R-:W-:-:S02]  /*9310*/  LEA.HI.X.SX32 R31, R60, R199, 0x1, P3 ;  /* 0x000000c73c1f7211 */ /* 0x000fc400018f0eff */
[----:B0-----:R-:W-:Y:S01]  /*9320*/  LEA R66, P3, R56, R23, 0x1 ;  /* 0x0000001738427211 */ /* 0x001fe200078608ff */
[C---:B------:R-:W-:Y:S01]  /*9330*/  IMAD R64, R5.reuse, 0x2, R78 ;  /* 0x0000000205407824 */ /* 0x040fe200078e024e */
[-C--:B------:R-:W-:Y:S01]  /*9340*/  LEA.HI.X.SX32 R19, R80, R199.reuse, 0x1, P2 ;  /* 0x000000c750137211 */ /* 0x080fe200010f0eff */
[----:B------:R-:W-:Y:S01]  /*9350*/  STG.E.U16 desc[UR6][R30.64], R9 ;  /* 0x000000091e007986 */ /* 0x000fe2000c101506 */
[----:B------:R-:W-:Y:S01]  /*9360*/  LEA.HI.X.SX32 R67, R56, R199, 0x1, P3 ;  /* 0x000000c738437211 */ /* 0x000fe200018f0eff */
[C---:B-----5:R-:W-:Y:S01]  /*9370*/  IMAD R20, R5.reuse, 0x2, R64 ;  /* 0x0000000205147824 */ /* 0x060fe200078e0240 */
[-C--:B------:R-:W-:Y:S01]  /*9380*/  LEA R88, P2, R52, R23.reuse, 0x1 ;  /* 0x0000001734587211 */ /* 0x080fe200078408ff */
[----:B------:R0:W-:Y:S01]  /*9390*/  STG.E.U16 desc[UR6][R18.64], R17 ;  /* 0x0000001112007986 */ /* 0x0001e2000c101506 */
[----:B------:R-:W-:Y:S01]  /*93a0*/  LEA R80, P3, R48, R23, 0x1 ;  /* 0x0000001730507211 */ /* 0x000fe200078608ff */
[----:B------:R-:W-:Y:S01]  /*93b0*/  IMAD R60, R5, 0x2, R20 ;  /* 0x00000002053c7824 */ /* 0x000fe200078e0214 */
[----:B------:R-:W-:Y:S01]  /*93c0*/  PRMT R21, R91, 0x7632, R21 ;  /* 0x000076325b157816 */ /* 0x000fe20000000015 */
[----:B------:R2:W-:Y:S01]  /*93d0*/  STG.E.U16 desc[UR6][R66.64], R33 ;  /* 0x0000002142007986 */ /* 0x0005e2000c101506 */
[-C--:B------:R-:W-:Y:S01]  /*93e0*/  LEA.HI.X.SX32 R89, R52, R199.reuse, 0x1, P2 ;  /* 0x000000c734597211 */ /* 0x080fe200010f0eff */
[----:B------:R-:W-:Y:S01]  /*93f0*/  IMAD R56, R5, 0x2, R60 ;  /* 0x0000000205387824 */ /* 0x000fe200078e023c */
[----:B------:R-:W-:-:S02]  /*9400*/  LEA.HI.X.SX32 R81, R48, R199, 0x1, P3 ;  /* 0x000000c730517211 */ /* 0x000fc400018f0eff */
[-C--:B------:R-:W-:Y:S01]  /*9410*/  LEA R48, P3, R36, R23.reuse, 0x1 ;  /* 0x0000001724307211 */ /* 0x080fe200078608ff */
[----:B------:R-:W-:Y:S01]  /*9420*/  STG.E.U16 desc[UR6][R88.64], R21 ;  /* 0x0000001558007986 */ /* 0x000fe2000c101506 */
[----:B------:R-:W-:Y:S01]  /*9430*/  LEA R90, P2, R44, R23, 0x1 ;  /* 0x000000172c5a7211 */ /* 0x000fe200078408ff */
[C---:B------:R-:W-:Y:S01]  /*9440*/  IMAD R52, R5.reuse, 0x2, R56 ;  /* 0x0000000205347824 */ /* 0x040fe200078e0238 */
[----:B------:R-:W-:Y:S01]  /*9450*/  LEA.HI.X.SX32 R49, R36, R199, 0x1, P3 ;  /* 0x000000c724317211 */ /* 0x000fe200018f0eff */
[----:B------:R5:W-:Y:S01]  /*9460*/  STG.E.U16 desc[UR6][R80.64], R136 ;  /* 0x0000008850007986 */ /* 0x000be2000c101506 */
[-C--:B-1----:R-:W-:Y:S01]  /*9470*/  LEA R68, P4, R82, R23.reuse, 0x1 ;  /* 0x0000001752447211 */ /* 0x082fe200078808ff */
[C---:B0-----:R-:W-:Y:S01]  /*9480*/  IMAD R18, R5.reuse, 0x2, R52 ;  /* 0x0000000205127824 */ /* 0x041fe200078e0234 */
[----:B------:R-:W-:Y:S02]  /*9490*/  LEA R36, P3, R152, R23, 0x1 ;  /* 0x0000001798247211 */ /* 0x000fe400078608ff */
[-C--:B------:R-:W-:Y:S01]  /*94a0*/  LEA.HI.X.SX32 R91, R44, R199.reuse, 0x1, P2 ;  /* 0x000000c72c5b7211 */ /* 0x080fe200010f0eff */
[----:B------:R-:W-:Y:S01]  /*94b0*/  IMAD R30, R5, 0x2, R18 ;  /* 0x00000002051e7824 */ /* 0x000fe200078e0212 */
[----:B------:R-:W-:-:S02]  /*94c0*/  LEA.HI.X.SX32 R69, R82, R199, 0x1, P4 ;  /* 0x000000c752457211 */ /* 0x000fc400020f0eff */
[----:B------:R-:W-:Y:S01]  /*94d0*/  LEA.HI.X.SX32 R37, R152, R199, 0x1, P3 ;  /* 0x000000c798257211 */ /* 0x000fe200018f0eff */
[----:B------:R-:W-:Y:S01]  /*94e0*/  STG.E.U16 desc[UR6][R90.64], R137 ;  /* 0x000000895a007986 */ /* 0x000fe2000c101506 */
[-C--:B------:R-:W-:Y:S01]  /*94f0*/  LEA R82, P4, R32, R23.reuse, 0x1 ;  /* 0x0000001720527211 */ /* 0x080fe200078808ff */
[C---:B--2---:R-:W-:Y:S01]  /*9500*/  IMAD R66, R5.reuse, 0x2, R30 ;  /* 0x0000000205427824 */ /* 0x044fe200078e021e */
[----:B-----5:R-:W-:Y:S01]  /*9510*/  LEA R80, P5, R84, R23, 0x1 ;  /* 0x0000001754507211 */ /* 0x020fe200078a08ff */
[----:B------:R0:W-:Y:S01]  /*9520*/  STG.E.U16 desc[UR6][R68.64], R138 ;  /* 0x0000008a44007986 */ /* 0x0001e2000c101506 */
[-C--:B------:R-:W-:Y:S01]  /*9530*/  LEA.HI.X.SX32 R83, R32, R199.reuse, 0x1, P4 ;  /* 0x000000c720537211 */ /* 0x080fe200020f0eff */
[C---:B------:R-:W-:Y:S01]  /*9540*/  IMAD R21, R5.reuse, 0x2, R66 ;  /* 0x0000000205157824 */ /* 0x040fe200078e0242 */
[----:B------:R-:W-:Y:S02]  /*9550*/  LEA.HI.X.SX32 R81, R84, R199, 0x1, P5 ;  /* 0x000000c754517211 */ /* 0x000fe400028f0eff */
[-C--:B------:R-:W-:Y:S01]  /*9560*/  LEA R84, P3, R162, R23.reuse, 0x1 ;  /* 0x00000017a2547211 */ /* 0x080fe200078608ff */
[----:B------:R-:W-:Y:S01]  /*9570*/  IMAD R5, R5, 0x2, R21 ;  /* 0x0000000205057824 */ /* 0x000fe200078e0215 */
[----:B------:R-:W-:-:S02]  /*9580*/  LEA R44, P2, R40, R23, 0x1 ;  /* 0x00000017282c7211 */ /* 0x000fc400078408ff */
[----:B------:R-:W-:Y:S02]  /*9590*/  LEA.HI.X.SX32 R85, R162, R199, 0x1, P3 ;  /* 0x000000c7a2557211 */ /* 0x000fe400018f0eff */
[-C--:B------:R-:W-:Y:S02]  /*95a0*/  LEA R32, P4, R154, R23.reuse, 0x1 ;  /* 0x000000179a207211 */ /* 0x080fe400078808ff */
[-C--:B0-----:R-:W-:Y:S02]  /*95b0*/  LEA R68, P6, R86, R23.reuse, 0x1 ;  /* 0x0000001756447211 */ /* 0x081fe400078c08ff */
[----:B------:R-:W-:Y:S02]  /*95c0*/  LEA R98, P3, R172, R23, 0x1 ;  /* 0x00000017ac627211 */ /* 0x000fe400078608ff */
[-C--:B------:R-:W-:Y:S02]  /*95d0*/  LEA.HI.X.SX32 R45, R40, R199.reuse, 0x1, P2 ;  /* 0x000000c7282d7211 */ /* 0x080fe400010f0eff */
[----:B------:R-:W-:-:S02]  /*95e0*/  LEA.HI.X.SX32 R69, R86, R199, 0x1, P6 ;  /* 0x000000c756457211 */ /* 0x000fc400030f0eff */
[-C--:B------:R-:W-:Y:S01]  /*95f0*/  LEA.HI.X.SX32 R33, R154, R199.reuse, 0x1, P4 ;  /* 0x000000c79a217211 */ /* 0x080fe200020f0eff */
[----:B------:R0:W-:Y:S01]  /*9600*/  STG.E.U16 desc[UR6][R44.64], R139 ;  /* 0x0000008b2c007986 */ /* 0x0001e2000c101506 */
[----:B------:R-:W-:Y:S02]  /*9610*/  LEA.HI.X.SX32 R99, R172, R199, 0x1, P3 ;  /* 0x000000c7ac637211 */ /* 0x000fe400018f0eff */
[-C--:B------:R-:W-:Y:S02]  /*9620*/  LEA R86, P4, R164, R23.reuse, 0x1 ;  /* 0x00000017a4567211 */ /* 0x080fe400078808ff */
[----:B------:R-:W-:Y:S02]  /*9630*/  LEA R154, P3, R182, R23, 0x1 ;  /* 0x00000017b69a7211 */ /* 0x000fe400078608ff */
[----:B------:R-:W-:Y:S02]  /*9640*/  PRMT R25, R136, 0x7632, R25 ;  /* 0x0000763288197816 */ /* 0x000fe40000000019 */
[----:B------:R-:W-:-:S02]  /*9650*/  LEA.HI.X.SX32 R87, R164, R199, 0x1, P4 ;  /* 0x000000c7a4577211 */ /* 0x000fc400020f0eff */
[----:B------:R-:W-:Y:S01]  /*9660*/  LEA.HI.X.SX32 R155, R182, R199, 0x1, P3 ;  /* 0x000000c7b69b7211 */ /* 0x000fe200018f0eff */
[----:B------:R1:W-:Y:S01]  /*9670*/  STG.E.U16 desc[UR6][R48.64], R25 ;  /* 0x0000001930007986 */ /* 0x0003e2000c101506 */
[-C--:B0-----:R-:W-:Y:S02]  /*9680*/  LEA R44, P5, R156, R23.reuse, 0x1 ;  /* 0x000000179c2c7211 */ /* 0x081fe400078a08ff */
[-C--:B------:R-:W-:Y:S02]  /*9690*/  LEA R136, P4, R174, R23.reuse, 0x1 ;  /* 0x00000017ae887211 */ /* 0x080fe400078808ff */
[-C--:B------:R-:W-:Y:S02]  /*96a0*/  LEA R164, P3, R230, R23.reuse, 0x1 ;  /* 0x00000017e6a47211 */ /* 0x080fe400078608ff */
[----:B------:R-:W-:Y:S02]  /*96b0*/  PRMT R17, R137, 0x7632, R17 ;  /* 0x0000763289117816 */ /* 0x000fe40000000011 */
[----:B------:R-:W-:-:S02]  /*96c0*/  LEA R40, P2, R28, R23, 0x1 ;  /* 0x000000171c287211 */ /* 0x000fc400078408ff */
[-C--:B------:R-:W-:Y:S01]  /*96d0*/  LEA.HI.X.SX32 R45, R156, R199.reuse, 0x1, P5 ;  /* 0x000000c79c2d7211 */ /* 0x080fe200028f0eff */
[----:B------:R-:W-:Y:S01]  /*96e0*/  STG.E.U16 desc[UR6][R82.64], R17 ;  /* 0x0000001152007986 */ /* 0x000fe2000c101506 */
[-C--:B------:R-:W-:Y:S02]  /*96f0*/  LEA.HI.X.SX32 R137, R174, R199.reuse, 0x1, P4 ;  /* 0x000000c7ae897211 */ /* 0x080fe400020f0eff */
[----:B------:R-:W-:Y:S02]  /*9700*/  LEA.HI.X.SX32 R165, R230, R199, 0x1, P3 ;  /* 0x000000c7e6a57211 */ /* 0x000fe400018f0eff */
[-C--:B------:R-:W-:Y:S02]  /*9710*/  LEA R88, P5, R166, R23.reuse, 0x1 ;  /* 0x00000017a6587211 */ /* 0x080fe400078a08ff */
[-C--:B------:R-:W-:Y:S02]  /*9720*/  LEA R156, P4, R216, R23.reuse, 0x1 ;  /* 0x00000017d89c7211 */ /* 0x080fe400078808ff */
[----:B------:R-:W-:-:S02]  /*9730*/  LEA R174, P3, R210, R23, 0x1 ;  /* 0x00000017d2ae7211 */ /* 0x000fc400078608ff */
[----:B------:R-:W-:Y:S02]  /*9740*/  LEA.HI.X.SX32 R41, R28, R199, 0x1, P2 ;  /* 0x000000c71c297211 */ /* 0x000fe400010f0eff */
[----:B------:R-:W-:Y:S02]  /*9750*/  LEA R28, P2, R160, R23, 0x1 ;  /* 0x00000017a01c7211 */ /* 0x000fe400078408ff */
[-C--:B------:R-:W-:Y:S02]  /*9760*/  LEA.HI.X.SX32 R89, R166, R199.reuse, 0x1, P5 ;  /* 0x000000c7a6597211 */ /* 0x080fe400028f0eff */
[-C--:B------:R-:W-:Y:S02]  /*9770*/  LEA.HI.X.SX32 R157, R216, R199.reuse, 0x1, P4 ;  /* 0x000000c7d89d7211 */ /* 0x080fe400020f0eff */
[----:B------:R-:W-:Y:S02]  /*9780*/  LEA.HI.X.SX32 R175, R210, R199, 0x1, P3 ;  /* 0x000000c7d2af7211 */ /* 0x000fe400018f0eff */
[----:B------:R-:W-:-:S02]  /*9790*/  LEA R166, P4, R224, R23, 0x1 ;  /* 0x00000017e0a67211 */ /* 0x000fc400078808ff */
[----:B------:R-:W-:Y:S02]  /*97a0*/  LEA R188, P3, R234, R23, 0x1 ;  /* 0x00000017eabc7211 */ /* 0x000fe400078608ff */
[----:B------:R-:W-:Y:S02]  /*97b0*/  LEA.HI.X.SX32 R29, R160, R199, 0x1, P2 ;  /* 0x000000c7a01d7211 */ /* 0x000fe400010f0eff */
[----:B------:R-:W-:Y:S02]  /*97c0*/  LEA R94, P2, R170, R23, 0x1 ;  /* 0x00000017aa5e7211 */ /* 0x000fe400078408ff */
[-C--:B------:R-:W-:Y:S02]  /*97d0*/  LEA.HI.X.SX32 R167, R224, R199.reuse, 0x1, P4 ;  /* 0x000000c7e0a77211 */ /* 0x080fe400020f0eff */
[----:B------:R-:W-:Y:S02]  /*97e0*/  LEA.HI.X.SX32 R189, R234, R199, 0x1, P3 ;  /* 0x000000c7eabd7211 */ /* 0x000fe400018f0eff */
[----:B------:R-:W-:-:S02]  /*97f0*/  LEA R224, P3, R212, R23, 0x1 ;  /* 0x00000017d4e07211 */ /* 0x000fc400078608ff */
[----:B------:R-:W-:Y:S02]  /*9800*/  LEA.HI.X.SX32 R95, R170, R199, 0x1, P2 ;  /* 0x000000c7aa5f7211 */ /* 0x000fe400010f0eff */
[----:B------:R-:W-:Y:S02]  /*9810*/  LEA R152, P2, R180, R23, 0x1 ;  /* 0x00000017b4987211 */ /* 0x000fe400078408ff */
[----:B------:R-:W-:Y:S02]  /*9820*/  PRMT R9, R138, 0x7632, R9 ;  /* 0x000076328a097816 */ /* 0x000fe40000000009 */
[----:B------:R-:W-:Y:S02]  /*9830*/  LEA.HI.X.SX32 R225, R212, R199, 0x1, P3 ;  /* 0x000000c7d4e17211 */ /* 0x000fe400018f0eff */
[-C--:B-1----:R-:W-:Y:S01]  /*9840*/  LEA R48, P6, R158, R23.reuse, 0x1 ;  /* 0x000000179e307211 */ /* 0x082fe200078c08ff */
[----:B------:R-:W-:Y:S01]  /*9850*/  STG.E.U16 desc[UR6][R80.64], R9 ;  /* 0x0000000950007986 */ /* 0x000fe2000c101506 */
[----:B------:R-:W-:-:S02]  /*9860*/  LEA R138, P5, R176, R23, 0x1 ;  /* 0x00000017b08a7211 */ /* 0x000fc400078a08ff */
[----:B------:R-:W-:Y:S02]  /*9870*/  LEA R212, P3, R190, R23, 0x1 ;  /* 0x00000017bed47211 */ /* 0x000fe400078608ff */
[----:B------:R-:W-:Y:S02]  /*9880*/  LEA.HI.X.SX32 R153, R180, R199, 0x1, P2 ;  /* 0x000000c7b4997211 */ /* 0x000fe400010f0eff */
[----:B------:R-:W-:Y:S02]  /*9890*/  PRMT R19, R139, 0x7632, R19 ;  /* 0x000076328b137816 */ /* 0x000fe40000000013 */
[----:B------:R-:W-:Y:S02]  /*98a0*/  LEA R162, P2, R226, R23, 0x1 ;  /* 0x00000017e2a27211 */ /* 0x000fe400078408ff */
[-C--:B------:R-:W-:Y:S01]  /*98b0*/  LEA.HI.X.SX32 R49, R158, R199.reuse, 0x1, P6 ;  /* 0x000000c79e317211 */ /* 0x080fe200030f0eff */
[----:B------:R0:W-:Y:S01]  /*98c0*/  STG.E.U16 desc[UR6][R68.64], R19 ;  /* 0x0000001344007986 */ /* 0x0001e2000c101506 */
[----:B------:R-:W-:-:S02]  /*98d0*/  LEA.HI.X.SX32 R139, R176, R199, 0x1, P5 ;  /* 0x000000c7b08b7211 */ /* 0x000fc400028f0eff */
[----:B------:R-:W-:Y:S01]  /*98e0*/  LEA.HI.X.SX32 R213, R190, R199, 0x1, P3 ;  /* 0x000000c7bed57211 */ /* 0x000fe200018f0eff */
[----:B------:R-:W-:Y:S01]  /*98f0*/  STG.E.U16 desc[UR6][R40.64], R132 ;  /* 0x0000008428007986 */ /* 0x000fe2000c101506 */
[-C--:B------:R-:W-:Y:S02]  /*9900*/  LEA R90, P6, R168, R23.reuse, 0x1 ;  /* 0x00000017a85a7211 */ /* 0x080fe400078c08ff */
[-C--:B------:R-:W-:Y:S01]  /*9910*/  LEA R158, P5, R218, R23.reuse, 0x1 ;  /* 0x00000017da9e7211 */ /* 0x080fe200078a08ff */
[----:B------:R-:W-:Y:S01]  /*9920*/  STG.E.U16 desc[UR6][R36.64], R133 ;  /* 0x0000008524007986 */ /* 0x000fe2000c101506 */
[----:B------:R-:W-:Y:S02]  /*9930*/  LEA R190, P3, R208, R23, 0x1 ;  /* 0x00000017d0be7211 */ /* 0x000fe400078608ff */
[----:B------:R-:W-:Y:S01]  /*9940*/  LEA.HI.X.SX32 R163, R226, R199, 0x1, P2 ;  /* 0x000000c7e2a37211 */ /* 0x000fe200010f0eff */
[----:B------:R-:W-:Y:S01]  /*9950*/  STG.E.U16 desc[UR6][R32.64], R134 ;  /* 0x0000008620007986 */ /* 0x000fe2000c101506 */
        /* <DEDUP_REMOVED lines=16> */
[-C--:B------:R-:W-:Y:S02]  /*9a60*/  LEA R160, P6, R228, R23.reuse, 0x1 ;  /* 0x00000017e4a07211 */ /* 0x080fe400078c08ff */
[----:B------:R-:W-:Y:S02]  /*9a70*/  LEA R218, P2, R248, R23, 0x1 ;  /* 0x00000017f8da7211 */ /* 0x000fe400078408ff */
[-C--:B------:R-:W-:Y:S02]  /*9a80*/  LEA.HI.X.SX32 R179, R244, R199.reuse, 0x1, P5 ;  /* 0x000000c7f4b37211 */ /* 0x080fe400028f0eff */
[----:B------:R-:W-:-:S02]  /*9a90*/  LEA.HI.X.SX32 R241, R22, R199, 0x1, P3 ;  /* 0x000000c716f17211 */ /* 0x000fc400018f0eff */
[-C--:B------:R-:W-:Y:S02]  /*9aa0*/  LEA R244, P3, R34, R23.reuse, 0x1 ;  /* 0x0000001722f47211 */ /* 0x080fe400078608ff */
[----:B------:R-:W-:Y:S02]  /*9ab0*/  LEA R176, P4, R242, R23, 0x1 ;  /* 0x00000017f2b07211 */ /* 0x000fe400078808ff */
[-C--:B------:R-:W-:Y:S02]  /*9ac0*/  LEA.HI.X.SX32 R161, R228, R199.reuse, 0x1, P6 ;  /* 0x000000c7e4a17211 */ /* 0x080fe400030f0eff */
[----:B------:R-:W-:Y:S02]  /*9ad0*/  LEA.HI.X.SX32 R219, R248, R199, 0x1, P2 ;  /* 0x000000c7f8db7211 */ /* 0x000fe400010f0eff */
[----:B------:R-:W-:Y:S02]  /*9ae0*/  LEA R228, P2, R204, R23, 0x1 ;  /* 0x00000017cce47211 */ /* 0x000fe400078408ff */
[----:B------:R-:W-:-:S02]  /*9af0*/  LEA.HI.X.SX32 R245, R34, R199, 0x1, P3 ;  /* 0x000000c722f57211 */ /* 0x000fc400018f0eff */
[----:B------:R-:W-:Y:S02]  /*9b00*/  LEA.HI.X.SX32 R177, R242, R199, 0x1, P4 ;  /* 0x000000c7f2b17211 */ /* 0x000fe400020f0eff */
[-C--:B------:R-:W-:Y:S02]  /*9b10*/  LEA R34, P3, R50, R23.reuse, 0x1 ;  /* 0x0000001732227211 */ /* 0x080fe400078608ff */
[----:B------:R-:W-:Y:S02]  /*9b20*/  LEA R210, P4, R232, R23, 0x1 ;  /* 0x00000017e8d27211 */ /* 0x000fe400078808ff */
[----:B------:R-:W-:Y:S02]  /*9b30*/  LEA.HI.X.SX32 R229, R204, R199, 0x1, P2 ;  /* 0x000000c7cce57211 */ /* 0x000fe400010f0eff */
[-C--:B------:R-:W-:Y:S02]  /*9b40*/  LEA R170, P6, R214, R23.reuse, 0x1 ;  /* 0x00000017d6aa7211 */ /* 0x080fe400078c08ff */
[----:B------:R-:W-:-:S02]  /*9b50*/  LEA R204, P2, R202, R23, 0x1 ;  /* 0x00000017cacc7211 */ /* 0x000fc400078408ff */
[-C--:B------:R-:W-:Y:S02]  /*9b60*/  LEA.HI.X.SX32 R35, R50, R199.reuse, 0x1, P3 ;  /* 0x000000c732237211 */ /* 0x080fe400018f0eff */
[----:B------:R-:W-:Y:S02]  /*9b70*/  LEA.HI.X.SX32 R211, R232, R199, 0x1, P4 ;  /* 0x000000c7e8d37211 */ /* 0x000fe400020f0eff */
[-C--:B------:R-:W-:Y:S02]  /*9b80*/  LEA R50, P3, R70, R23.reuse, 0x1 ;  /* 0x0000001746327211 */ /* 0x080fe400078608ff */
[----:B------:R-:W-:Y:S02]  /*9b90*/  LEA R226, P4, R206, R23, 0x1 ;  /* 0x00000017cee27211 */ /* 0x000fe400078808ff */
[-C--:B------:R-:W-:Y:S02]  /*9ba0*/  LEA.HI.X.SX32 R171, R214, R199.reuse, 0x1, P6 ;  /* 0x000000c7d6ab7211 */ /* 0x080fe400030f0eff */
[----:B------:R-:W-:-:S02]  /*9bb0*/  LEA.HI.X.SX32 R205, R202, R199, 0x1, P2 ;  /* 0x000000c7cacd7211 */ /* 0x000fc400010f0eff */
[-C--:B------:R-:W-:Y:S02]  /*9bc0*/  LEA R180, P6, R238, R23.reuse, 0x1 ;  /* 0x00000017eeb47211 */ /* 0x080fe400078c08ff */
[----:B------:R-:W-:Y:S02]  /*9bd0*/  LEA R202, P2, R252, R23, 0x1 ;  /* 0x00000017fcca7211 */ /* 0x000fe400078408ff */
[----:B------:R-:W-:Y:S02]  /*9be0*/  LEA.HI.X.SX32 R51, R70, R199, 0x1, P3 ;  /* 0x000000c746337211 */ /* 0x000fe400018f0eff */
[----:B------:R-:W-:Y:S02]  /*9bf0*/  LEA R214, P5, R222, R23, 0x1 ;  /* 0x00000017ded67211 */ /* 0x000fe400078a08ff */
[----:B------:R-:W-:Y:S02]  /*9c00*/  LEA.HI.X.SX32 R227, R206, R199, 0x1, P4 ;  /* 0x000000c7cee37211 */ /* 0x000fe400020f0eff */
[----:B------:R-:W-:-:S02]  /*9c10*/  LEA R70, P3, R72, R23, 0x1 ;  /* 0x0000001748467211 */ /* 0x000fc400078608ff */
[----:B------:R-:W-:Y:S02]  /*9c20*/  LEA R206, P4, R198, R23, 0x1 ;  /* 0x00000017c6ce7211 */ /* 0x000fe400078808ff */
[-C--:B------:R-:W-:Y:S02]  /*9c30*/  LEA.HI.X.SX32 R181, R238, R199.reuse, 0x1, P6 ;  /* 0x000000c7eeb57211 */ /* 0x080fe400030f0eff */
[----:B------:R-:W-:Y:S02]  /*9c40*/  LEA.HI.X.SX32 R203, R252, R199, 0x1, P2 ;  /* 0x000000c7fccb7211 */ /* 0x000fe400010f0eff */
[-C--:B------:R-:W-:Y:S02]  /*9c50*/  LEA R216, P6, R220, R23.reuse, 0x1 ;  /* 0x00000017dcd87211 */ /* 0x080fe400078c08ff */
[----:B------:R-:W-:Y:S02]  /*9c60*/  LEA R238, P2, R186, R23, 0x1 ;  /* 0x00000017baee7211 */ /* 0x000fe400078408ff */
[----:B------:R-:W-:-:S02]  /*9c70*/  LEA.HI.X.SX32 R215, R222, R199, 0x1, P5 ;  /* 0x000000c7ded77211 */ /* 0x000fc400028f0eff */
[----:B------:R-:W-:Y:S02]  /*9c80*/  LEA.HI.X.SX32 R71, R72, R199, 0x1, P3 ;  /* 0x000000c748477211 */ /* 0x000fe400018f0eff */
[----:B------:R-:W-:Y:S02]  /*9c90*/  LEA R222, P5, R192, R23, 0x1 ;  /* 0x00000017c0de7211 */ /* 0x000fe400078a08ff */
[----:B------:R-:W-:Y:S02]  /*9ca0*/  LEA.HI.X.SX32 R207, R198, R199, 0x1, P4 ;  /* 0x000000c7c6cf7211 */ /* 0x000fe400020f0eff */
[-C--:B------:R-:W-:Y:S02]  /*9cb0*/  LEA R72, P3, R56, R23.reuse, 0x1 ;  /* 0x0000001738487211 */ /* 0x080fe400078608ff */
[----:B------:R-:W-:Y:S02]  /*9cc0*/  LEA R230, P4, R6, R23, 0x1 ;  /* 0x0000001706e67211 */ /* 0x000fe400078808ff */
[----:B------:R-:W-:-:S02]  /*9cd0*/  LEA.HI.X.SX32 R217, R220, R199, 0x1, P6 ;  /* 0x000000c7dcd97211 */ /* 0x000fc400030f0eff */
[----:B------:R-:W-:Y:S02]  /*9ce0*/  LEA.HI.X.SX32 R239, R186, R199, 0x1, P2 ;  /* 0x000000c7baef7211 */ /* 0x000fe400010f0eff */
[-C--:B------:R-:W-:Y:S02]  /*9cf0*/  LEA R220, P6, R194, R23.reuse, 0x1 ;  /* 0x00000017c2dc7211 */ /* 0x080fe400078c08ff */
[----:B------:R-:W-:Y:S02]  /*9d00*/  LEA R186, P2, R96, R23, 0x1 ;  /* 0x0000001760ba7211 */ /* 0x000fe400078408ff */
[-C--:B------:R-:W-:Y:S02]  /*9d10*/  LEA.HI.X.SX32 R223, R192, R199.reuse, 0x1, P5 ;  /* 0x000000c7c0df7211 */ /* 0x080fe400028f0eff */
[----:B------:R-:W-:Y:S02]  /*9d20*/  LEA.HI.X.SX32 R73, R56, R199, 0x1, P3 ;  /* 0x000000c738497211 */ /* 0x000fe400018f0eff */
[----:B------:R-:W-:-:S02]  /*9d30*/  LEA R192, P5, R196, R23, 0x1 ;  /* 0x00000017c4c07211 */ /* 0x000fc400078a08ff */
[----:B------:R-:W-:Y:S02]  /*9d40*/  LEA.HI.X.SX32 R231, R6, R199, 0x1, P4 ;  /* 0x000000c706e77211 */ /* 0x000fe400020f0eff */
[-C--:B------:R-:W-:Y:S02]  /*9d50*/  LEA R56, P3, R5, R23.reuse, 0x1 ;  /* 0x0000001705387211 */ /* 0x080fe400078608ff */
[----:B------:R-:W-:Y:S02]  /*9d60*/  LEA R232, P4, R14, R23, 0x1 ;  /* 0x000000170ee87211 */ /* 0x000fe400078808ff */
[-C--:B------:R-:W-:Y:S02]  /*9d70*/  LEA.HI.X.SX32 R221, R194, R199.reuse, 0x1, P6 ;  /* 0x000000c7c2dd7211 */ /* 0x080fe400030f0eff */
[----:B------:R-:W-:Y:S02]  /*9d80*/  LEA.HI.X.SX32 R187, R96, R199, 0x1, P2 ;  /* 0x000000c760bb7211 */ /* 0x000fe400010f0eff */
[----:B------:R-:W-:-:S02]  /*9d90*/  LEA R194, P6, R200, R23, 0x1 ;  /* 0x00000017c8c27211 */ /* 0x000fc400078c08ff */
[----:B------:R-:W-:Y:S02]  /*9da0*/  LEA R96, P2, R8, R23, 0x1 ;  /* 0x0000001708607211 */ /* 0x000fe400078408ff */
[-C--:B------:R-:W-:Y:S02]  /*9db0*/  LEA.HI.X.SX32 R193, R196, R199.reuse, 0x1, P5 ;  /* 0x000000c7c4c17211 */ /* 0x080fe400028f0eff */
[----:B------:R-:W-:Y:S02]  /*9dc0*/  LEA.HI.X.SX32 R57, R5, R199, 0x1, P3 ;  /* 0x000000c705397211 */ /* 0x000fe400018f0eff */
[----:B------:R-:W-:Y:S02]  /*9dd0*/  LEA R196, P5, R10, R23, 0x1 ;  /* 0x000000170ac47211 */ /* 0x000fe400078a08ff */
[----:B------:R-:W-:Y:S02]  /*9de0*/  LEA.HI.X.SX32 R233, R14, R199, 0x1, P4 ;  /* 0x000000c70ee97211 */ /* 0x000fe400020f0eff */
[----:B------:R-:W-:-:S02]  /*9df0*/  PRMT R5, R132, 0x7632, R5 ;  /* 0x0000763284057816 */ /* 0x000fc40000000005 */
[----:B------:R-:W-:Y:S02]  /*9e00*/  PRMT R14, R133, 0x7632, R14 ;  /* 0x00007632850e7816 */ /* 0x000fe4000000000e */
[-C--:B------:R-:W-:Y:S01]  /*9e10*/  LEA.HI.X.SX32 R195, R200, R199.reuse, 0x1, P6 ;  /* 0x000000c7c8c37211 */ /* 0x080fe200030f0eff */
[----:B------:R-:W-:Y:S01]  /*9e20*/  STG.E.U16 desc[UR6][R48.64], R5 ;  /* 0x0000000530007986 */ /* 0x000fe2000c101506 */
[----:B------:R-:W-:Y:S02]  /*9e30*/  LEA.HI.X.SX32 R97, R8, R199, 0x1, P2 ;  /* 0x000000c708617211 */ /* 0x000fe400010f0eff */
[----:B------:R-:W-:Y:S01]  /*9e40*/  PRMT R6, R134, 0x7632, R6 ;  /* 0x0000763286067816 */ /* 0x000fe20000000006 */
[----:B------:R-:W-:Y:S01]  /*9e50*/  STG.E.U16 desc[UR6][R28.64], R14 ;  /* 0x0000000e1c007986 */ /* 0x000fe2000c101506 */
[----:B------:R-:W-:Y:S02]  /*9e60*/  LEA R200, P6, R250, R23, 0x1 ;  /* 0x00000017fac87211 */ /* 0x000fe400078c08ff */
[----:B------:R-:W-:Y:S01]  /*9e70*/  PRMT R8, R135, 0x7632, R8 ;  /* 0x0000763287087816 */ /* 0x000fe20000000008 */
[----:B------:R1:W-:Y:S01]  /*9e80*/  STG.E.U16 desc[UR6][R84.64], R6 ;  /* 0x0000000654007986 */ /* 0x0003e2000c101506 */
[----:B------:R-:W-:-:S02]  /*9e90*/  LEA.HI.X.SX32 R197, R10, R199, 0x1, P5 ;  /* 0x000000c70ac57211 */ /* 0x000fc400028f0eff */
[----:B------:R-:W-:Y:S01]  /*9ea0*/  LEA R234, P5, R106, R23, 0x1 ;  /* 0x000000176aea7211 */ /* 0x000fe200078a08ff */
[----:B------:R-:W-:Y:S01]  /*9eb0*/  STG.E.U16 desc[UR6][R86.64], R8 ;  /* 0x0000000856007986 */ /* 0x000fe2000c101506 */
[----:B------:R-:W-:Y:S02]  /*9ec0*/  LEA.HI.X.SX32 R201, R250, R199, 0x1, P6 ;  /* 0x000000c7fac97211 */ /* 0x000fe400030f0eff */
[-C--:B------:R-:W-:Y:S01]  /*9ed0*/  LEA R236, P6, R184, R23.reuse, 0x1 ;  /* 0x00000017b8ec7211 */ /* 0x080fe200078c08ff */
[----:B------:R2:W-:Y:S01]  /*9ee0*/  STG.E.U16 desc[UR6][R88.64], R128 ;  /* 0x0000008058007986 */ /* 0x0005e2000c101506 */
[----:B------:R-:W-:Y:S02]  /*9ef0*/  LEA R242, P4, R26, R23, 0x1 ;  /* 0x000000171af27211 */ /* 0x000fe400078808ff */
[----:B0-----:R-:W-:Y:S01]  /*9f00*/  PRMT R68, R128, 0x7632, R68 ;  /* 0x0000763280447816 */ /* 0x001fe20000000044 */
[----:B------:R0:W-:Y:S01]  /*9f10*/  STG.E.U16 desc[UR6][R90.64], R129 ;  /* 0x000000815a007986 */ /* 0x0001e2000c101506 */
[----:B------:R-:W-:-:S02]  /*9f20*/  LEA.HI.X.SX32 R235, R106, R199, 0x1, P5 ;  /* 0x000000c76aeb7211 */ /* 0x000fc400028f0eff */
[----:B------:R-:W-:Y:S01]  /*9f30*/  PRMT R69, R129, 0x7632, R69 ;  /* 0x0000763281457816 */ /* 0x000fe20000000045 */
[----:B------:R5:W-:Y:S01]  /*9f40*/  STG.E.U16 desc[UR6][R94.64], R130 ;  /* 0x000000825e007986 */ /* 0x000be2000c101506 */
[----:B------:R-:W-:Y:S02]  /*9f50*/  LEA R106, P5, R104, R23, 0x1 ;  /* 0x00000017686a7211 */ /* 0x000fe400078a08ff */
[----:B------:R-:W-:Y:S01]  /*9f60*/  PRMT R9, R130, 0x7632, R9 ;  /* 0x0000763282097816 */ /* 0x000fe20000000009 */
[----:B------:R-:W-:Y:S01]  /*9f70*/  STG.E.U16 desc[UR6][R98.64], R131 ;  /* 0x0000008362007986 */ /* 0x000fe2000c101506 */
[----:B------:R-:W-:Y:S02]  /*9f80*/  PRMT R10, R131, 0x7632, R10 ;  /* 0x00007632830a7816 */ /* 0x000fe4000000000a */
[-C--:B------:R-:W-:Y:S01]  /*9f90*/  LEA.HI.X.SX32 R237, R184, R199.reuse, 0x1, P6 ;  /* 0x000000c7b8ed7211 */ /* 0x080fe200030f0eff */
[----:B------:R-:W-:Y:S01]  /*9fa0*/  STG.E.U16 desc[UR6][R136.64], R68 ;  /* 0x0000004488007986 */ /* 0x000fe2000c101506 */
[----:B------:R-:W-:-:S02]  /*9fb0*/  LEA.HI.X.SX32 R243, R26, R199, 0x1, P4 ;  /* 0x000000c71af37211 */ /* 0x000fc400020f0eff */
[-C--:B------:R-:W-:Y:S01]  /*9fc0*/  LEA R184, P6, R144, R23.reuse, 0x1 ;  /* 0x0000001790b87211 */ /* 0x080fe200078c08ff */
[----:B------:R-:W-:Y:S01]  /*9fd0*/  STG.E.U16 desc[UR6][R138.64], R69 ;  /* 0x000000458a007986 */ /* 0x000fe2000c101506 */
[----:B------:R-:W-:Y:S02]  /*9fe0*/  LEA R26, P4, R38, R23, 0x1 ;  /* 0x00000017261a7211 */ /* 0x000fe400078808ff */
[----:B------:R-:W-:Y:S01]  /*9ff0*/  LEA.HI.X.SX32 R107, R104, R199, 0x1, P5 ;  /* 0x000000c7686b7211 */ /* 0x000fe200028f0eff */
[----:B------:R4:W-:Y:S01]  /*a000*/  STG.E.U16 desc[UR6][R146.64], R9 ;  /* 0x0000000992007986 */ /* 0x0009e2000c101506 */
[----:B------:R-:W-:Y:S02]  /*a010*/  LEA R104, P5, R42, R23, 0x1 ;  /* 0x000000172a687211 */ /* 0x000fe400078a08ff */
[----:B------:R-:W-:Y:S01]  /*a020*/  PRMT R81, R124, 0x7632, R81 ;  /* 0x000076327c517816 */ /* 0x000fe20000000051 */
[----:B------:R3:W-:Y:S01]  /*a030*/  STG.E.U16 desc[UR6][R152.64], R10 ;  /* 0x0000000a98007986 */ /* 0x0007e2000c101506 */
[----:B------:R-:W-:-:S02]  /*a040*/  LEA.HI.X.SX32 R185, R144, R199, 0x1, P6 ;  /* 0x000000c790b97211 */ /* 0x000fc400030f0eff */
[----:B------:R-:W-:Y:S01]  /*a050*/  LEA.HI.X.SX32 R27, R38, R199, 0x1, P4 ;  /* 0x000000c7261b7211 */ /* 0x000fe200020f0eff */
[----:B------:R-:W-:Y:S01]  /*a060*/  STG.E.U16 desc[UR6][R154.64], R124 ;  /* 0x0000007c9a007986 */ /* 0x000fe2000c101506 */
[----:B------:R-:W-:Y:S02]  /*a070*/  PRMT R82, R125, 0x7632, R82 ;  /* 0x000076327d527816 */ /* 0x000fe40000000052 */
[-C--:B------:R-:W-:Y:S01]  /*a080*/  LEA R144, P6, R46, R23.reuse, 0x1 ;  /* 0x000000172e907211 */ /* 0x080fe200078c08ff */
[----:B------:R-:W-:Y:S01]  /*a090*/  STG.E.U16 desc[UR6][R156.64], R125 ;  /* 0x0000007d9c007986 */ /* 0x000fe2000c101506 */
[----:B------:R-:W-:Y:S02]  /*a0a0*/  LEA R38, P4, R54, R23, 0x1 ;  /* 0x0000001736267211 */ /* 0x000fe400078808ff */
[----:B------:R-:W-:Y:S01]  /*a0b0*/  PRMT R83, R126, 0x7632, R83 ;  /* 0x000076327e537816 */ /* 0x000fe20000000053 */
[----:B------:R-:W-:Y:S01]  /*a0c0*/  STG.E.U16 desc[UR6][R158.64], R126 ;  /* 0x0000007e9e007986 */ /* 0x000fe2000c101506 */
[----:B------:R-:W-:-:S02]  /*a0d0*/  LEA.HI.X.SX32 R105, R42, R199, 0x1, P5 ;  /* 0x000000c72a697211 */ /* 0x000fc400028f0eff */
[----:B-1----:R-:W-:Y:S01]  /*a0e0*/  PRMT R84, R127, 0x7632, R84 ;  /* 0x000076327f547816 */ /* 0x002fe20000000054 */
[----:B------:R-:W-:Y:S01]  /*a0f0*/  STG.E.U16 desc[UR6][R160.64], R127 ;  /* 0x0000007fa0007986 */ /* 0x000fe2000c101506 */
[----:B------:R-:W-:Y:S02]  /*a100*/  LEA R42, P5, R58, R23, 0x1 ;  /* 0x000000173a2a7211 */ /* 0x000fe400078a08ff */
[-C--:B------:R-:W-:Y:S01]  /*a110*/  LEA.HI.X.SX32 R145, R46, R199.reuse, 0x1, P6 ;  /* 0x000000c72e917211 */ /* 0x080fe200030f0eff */
[----:B------:R-:W-:Y:S01]  /*a120*/  STG.E.U16 desc[UR6][R162.64], R81 ;  /* 0x00000051a2007986 */ /* 0x000fe2000c101506 */
[----:B------:R-:W-:Y:S02]  /*a130*/  LEA.HI.X.SX32 R39, R54, R199, 0x1, P4 ;  /* 0x000000c736277211 */ /* 0x000fe400020f0eff */
[-C--:B------:R-:W-:Y:S01]  /*a140*/  LEA R46, P6, R62, R23.reuse, 0x1 ;  /* 0x000000173e2e7211 */ /* 0x080fe200078c08ff */
[----:B------:R-:W-:Y:S01]  /*a150*/  STG.E.U16 desc[UR6][R164.64], R82 ;  /* 0x00000052a4007986 */ /* 0x000fe2000c101506 */
[----:B------:R-:W-:-:S02]  /*a160*/  LEA R246, P2, R92, R23, 0x1 ;  /* 0x000000175cf67211 */ /* 0x000fc400078408ff */
[----:B------:R-:W-:Y:S01]  /*a170*/  LEA R54, P4, R74, R23, 0x1 ;  /* 0x000000174a367211 */ /* 0x000fe200078808ff */
[----:B------:R-:W-:Y:S01]  /*a180*/  STG.E.U16 desc[UR6][R166.64], R83 ;  /* 0x00000053a6007986 */ /* 0x000fe2000c101506 */
[----:B------:R-:W-:Y:S02]  /*a190*/  LEA.HI.X.SX32 R43, R58, R199, 0x1, P5 ;  /* 0x000000c73a2b7211 */ /* 0x000fe400028f0eff */
[----:B--2---:R-:W-:Y:S01]  /*a1a0*/  PRMT R89, R120, 0x7632, R89 ;  /* 0x0000763278597816 */ /* 0x004fe20000000059 */
[----:B------:R-:W-:Y:S01]  /*a1b0*/  STG.E.U16 desc[UR6][R168.64], R84 ;  /* 0x00000054a8007986 */ /* 0x000fe2000c101506 */
[----:B------:R-:W-:Y:S02]  /*a1c0*/  LEA R58, P5, R76, R23, 0x1 ;  /* 0x000000174c3a7211 */ /* 0x000fe400078a08ff */
[----:B0-----:R-:W-:Y:S01]  /*a1d0*/  PRMT R90, R121, 0x7632, R90 ;  /* 0x00007632795a7816 */ /* 0x001fe2000000005a */
[----:B------:R-:W-:Y:S01]  /*a1e0*/  STG.E.U16 desc[UR6][R170.64], R120 ;  /* 0x00000078aa007986 */ /* 0x000fe2000c101506 */
[----:B------:R-:W-:-:S02]  /*a1f0*/  PRMT R91, R122, 0x7632, R91 ;  /* 0x000076327a5b7816 */ /* 0x000fc4000000005b */
[-C--:B------:R-:W-:Y:S01]  /*a200*/  LEA.HI.X.SX32 R47, R62, R199.reuse, 0x1, P6 ;  /* 0x000000c73e2f7211 */ /* 0x080fe200030f0eff */
[----:B------:R-:W-:Y:S01]  /*a210*/  STG.E.U16 desc[UR6][R172.64], R121 ;  /* 0x00000079ac007986 */ /* 0x000fe2000c101506 */
[-C--:B------:R-:W-:Y:S02]  /*a220*/  LEA.HI.X.SX32 R247, R92, R199.reuse, 0x1, P2 ;  /* 0x000000c75cf77211 */ /* 0x080fe400010f0eff */
[----:B------:R-:W-:Y:S01]  /*a230*/  LEA.HI.X.SX32 R55, R74, R199, 0x1, P4 ;  /* 0x000000c74a377211 */ /* 0x000fe200020f0eff */
[----:B------:R-:W-:Y:S01]  /*a240*/  STG.E.U16 desc[UR6][R174.64], R122 ;  /* 0x0000007aae007986 */ /* 0x000fe2000c101506 */
[----:B-----5:R-:W-:Y:S02]  /*a250*/  PRMT R94, R123, 0x7632, R94 ;  /* 0x000076327b5e7816 */ /* 0x020fe4000000005e */
[-C--:B------:R-:W-:Y:S01]  /*a260*/  LEA R62, P6, R24, R23.reuse, 0x1 ;  /* 0x00000017183e7211 */ /* 0x080fe200078c08ff */
[----:B------:R-:W-:Y:S01]  /*a270*/  STG.E.U16 desc[UR6][R176.64], R123 ;  /* 0x0000007bb0007986 */ /* 0x000fe2000c101506 */
[----:B------:R-:W-:-:S02]  /*a280*/  LEA R92, P2, R16, R23, 0x1 ;  /* 0x00000017105c7211 */ /* 0x000fc400078408ff */
[----:B------:R-:W-:Y:S01]  /*a290*/  LEA R74, P4, R78, R23, 0x1 ;  /* 0x000000174e4a7211 */ /* 0x000fe200078808ff */
[----:B------:R-:W-:Y:S01]  /*a2a0*/  STG.E.U16 desc[UR6][R178.64], R89 ;  /* 0x00000059b2007986 */ /* 0x000fe2000c101506 */
[----:B------:R-:W-:Y:S02]  /*a2b0*/  LEA.HI.X.SX32 R59, R76, R199, 0x1, P5 ;  /* 0x000000c74c3b7211 */ /* 0x000fe400028f0eff */
[----:B------:R-:W-:Y:S01]  /*a2c0*/  LEA R76, P5, R64, R23, 0x1 ;  /* 0x00000017404c7211 */ /* 0x000fe200078a08ff */
[----:B------:R-:W-:Y:S01]  /*a2d0*/  STG.E.U16 desc[UR6][R180.64], R90 ;  /* 0x0000005ab4007986 */ /* 0x000fe2000c101506 */
[-C--:B------:R-:W-:Y:S02]  /*a2e0*/  LEA.HI.X.SX32 R63, R24, R199.reuse, 0x1, P6 ;  /* 0x000000c7183f7211 */ /* 0x080fe400030f0eff */
[-C--:B------:R-:W-:Y:S01]  /*a2f0*/  LEA.HI.X.SX32 R93, R16, R199.reuse, 0x1, P2 ;  /* 0x000000c7105d7211 */ /* 0x080fe200010f0eff */
[----:B------:R-:W-:Y:S01]  /*a300*/  STG.E.U16 desc[UR6][R182.64], R91 ;  /* 0x0000005bb6007986 */ /* 0x000fe2000c101506 */
[----:B------:R-:W-:-:S02]  /*a310*/  LEA.HI.X.SX32 R75, R78, R199, 0x1, P4 ;  /* 0x000000c74e4b7211 */ /* 0x000fc400020f0eff */
[----:B------:R-:W-:Y:S01]  /*a320*/  PRMT R5, R116, 0x7632, R5 ;  /* 0x0000763274057816 */ /* 0x000fe20000000005 */
[----:B------:R-:W-:Y:S01]  /*a330*/  STG.E.U16 desc[UR6][R188.64], R94 ;  /* 0x0000005ebc007986 */ /* 0x000fe2000c101506 */
[-C--:B------:R-:W-:Y:S02]  /*a340*/  LEA R24, P6, R20, R23.reuse, 0x1 ;  /* 0x0000001714187211 */ /* 0x080fe400078c08ff */
[-C--:B------:R-:W-:Y:S01]  /*a350*/  LEA R248, P2, R60, R23.reuse, 0x1 ;  /* 0x000000173cf87211 */ /* 0x080fe200078408ff */
[----:B------:R0:W-:Y:S01]  /*a360*/  STG.E.U16 desc[UR6][R210.64], R116 ;  /* 0x00000074d2007986 */ /* 0x0001e2000c101506 */
[----:B------:R-:W-:Y:S02]  /*a370*/  LEA R78, P4, R52, R23, 0x1 ;  /* 0x00000017344e7211 */ /* 0x000fe400078808ff */
[----:B------:R-:W-:Y:S01]  /*a380*/  PRMT R6, R117, 0x7632, R6 ;  /* 0x0000763275067816 */ /* 0x000fe20000000006 */
[----:B------:R1:W-:Y:S01]  /*a390*/  STG.E.U16 desc[UR6][R214.64], R117 ;  /* 0x00000075d6007986 */ /* 0x0003e2000c101506 */
[----:B------:R-:W-:-:S02]  /*a3a0*/  LEA.HI.X.SX32 R77, R64, R199, 0x1, P5 ;  /* 0x000000c7404d7211 */ /* 0x000fc400028f0eff */
[----:B------:R-:W-:Y:S01]  /*a3b0*/  PRMT R8, R118, 0x7632, R8 ;  /* 0x0000763276087816 */ /* 0x000fe20000000008 */
[----:B------:R2:W-:Y:S01]  /*a3c0*/  STG.E.U16 desc[UR6][R216.64], R118 ;  /* 0x00000076d8007986 */ /* 0x0005e2000c101506 */
[----:B------:R-:W-:Y:S02]  /*a3d0*/  LEA R22, P5, R18, R23, 0x1 ;  /* 0x0000001712167211 */ /* 0x000fe400078a08ff */
[----:B----4-:R-:W-:Y:S01]  /*a3e0*/  PRMT R9, R119, 0x7632, R9 ;  /* 0x0000763277097816 */ /* 0x010fe20000000009 */
[----:B------:R4:W-:Y:S01]  /*a3f0*/  STG.E.U16 desc[UR6][R218.64], R119 ;  /* 0x00000077da007986 */ /* 0x0009e2000c101506 */
[-C--:B------:R-:W-:Y:S02]  /*a400*/  LEA.HI.X.SX32 R25, R20, R199.reuse, 0x1, P6 ;  /* 0x000000c714197211 */ /* 0x080fe400030f0eff */
[-C--:B------:R-:W-:Y:S01]  /*a410*/  LEA.HI.X.SX32 R249, R60, R199.reuse, 0x1, P2 ;  /* 0x000000c73cf97211 */ /* 0x080fe200010f0eff */
[----:B------:R5:W-:Y:S01]  /*a420*/  STG.E.U16 desc[UR6][R224.64], R5 ;  /* 0x00000005e0007986 */ /* 0x000be2000c101506 */
[----:B------:R-:W-:-:S02]  /*a430*/  LEA.HI.X.SX32 R79, R52, R199, 0x1, P4 ;  /* 0x000000c7344f7211 */ /* 0x000fc400020f0eff */
[-C--:B------:R-:W-:Y:S01]  /*a440*/  LEA R64, P6, R30, R23.reuse, 0x1 ;  /* 0x000000171e407211 */ /* 0x080fe200078c08ff */
[----:B------:R5:W-:Y:S01]  /*a450*/  STG.E.U16 desc[UR6][R226.64], R6 ;  /* 0x00000006e2007986 */ /* 0x000be2000c101506 */
[-C--:B------:R-:W-:Y:S02]  /*a460*/  LEA R60, P2, R66, R23.reuse, 0x1 ;  /* 0x00000017423c7211 */ /* 0x080fe400078408ff */
[----:B------:R-:W-:Y:S01]  /*a470*/  LEA R20, P4, R21, R23, 0x1 ;  /* 0x0000001715147211 */ /* 0x000fe200078808ff */
[----:B------:R5:W-:Y:S01]  /*a480*/  STG.E.U16 desc[UR6][R222.64], R8 ;  /* 0x00000008de007986 */ /* 0x000be2000c101506 */
[----:B------:R-:W-:Y:S02]  /*a490*/  LEA.HI.X.SX32 R23, R18, R199, 0x1, P5 ;  /* 0x000000c712177211 */ /* 0x000fe400028f0eff */
[----:B---3--:R-:W-:Y:S01]  /*a4a0*/  PRMT R10, R112, 0x7632, R10 ;  /* 0x00007632700a7816 */ /* 0x008fe2000000000a */
[----:B------:R3:W-:Y:S01]  /*a4b0*/  STG.E.U16 desc[UR6][R220.64], R9 ;  /* 0x00000009dc007986 */ /* 0x0007e2000c101506 */
[----:B------:R-:W-:-:S02]  /*a4c0*/  PRMT R12, R113, 0x7632, R12 ;  /* 0x00007632710c7816 */ /* 0x000fc4000000000c */
[----:B------:R-:W-:Y:S01]  /*a4d0*/  PRMT R95, R114, 0x7632, R95 ;  /* 0x00007632725f7816 */ /* 0x000fe2000000005f */
[----:B------:R-:W3:Y:S01]  /*a4e0*/  LDS.128 R16, [R15] ;  /* 0x000000000f107984 */ /* 0x000ee20000000c00 */
[----:B------:R-:W-:Y:S02]  /*a4f0*/  PRMT R14, R115, 0x7632, R14 ;  /* 0x00007632730e7816 */ /* 0x000fe4000000000e */
[----:B0-----:R-:W-:Y:S01]  /*a500*/  PRMT R116, R108, 0x7632, R116 ;  /* 0x000076326c747816 */ /* 0x001fe20000000074 */
[----:B------:R-:W-:Y:S01]  /*a510*/  STG.E.U16 desc[UR6][R228.64], R112 ;  /* 0x00000070e4007986 */ /* 0x000fe2000c101506 */
[----:B-1----:R-:W-:Y:S02]  /*a520*/  PRMT R117, R109, 0x7632, R117 ;  /* 0x000076326d757816 */ /* 0x002fe40000000075 */
[----:B--2---:R-:W-:Y:S01]  /*a530*/  PRMT R118, R110, 0x7632, R118 ;  /* 0x000076326e767816 */ /* 0x004fe20000000076 */
[----:B------:R-:W-:Y:S01]  /*a540*/  STG.E.U16 desc[UR6][R212.64], R113 ;  /* 0x00000071d4007986 */ /* 0x000fe2000c101506 */
[----:B----4-:R-:W-:-:S02]  /*a550*/  PRMT R119, R111, 0x7632, R119 ;  /* 0x000076326f777816 */ /* 0x010fc40000000077 */
[----:B-----5:R-:W-:Y:S01]  /*a560*/  PRMT R5, R100, 0x7632, R5 ;  /* 0x0000763264057816 */ /* 0x020fe20000000005 */
[----:B------:R-:W-:Y:S01]  /*a570*/  STG.E.U16 desc[UR6][R206.64], R114 ;  /* 0x00000072ce007986 */ /* 0x000fe2000c101506 */
[----:B------:R-:W-:Y:S02]  /*a580*/  PRMT R122, R101, 0x7632, R122 ;  /* 0x00007632657a7816 */ /* 0x000fe4000000007a */
[----:B------:R-:W-:Y:S01]  /*a590*/  PRMT R6, R102, 0x7632, R6 ;  /* 0x0000763266067816 */ /* 0x000fe20000000006 */
[----:B------:R-:W-:Y:S01]  /*a5a0*/  STG.E.U16 desc[UR6][R192.64], R115 ;  /* 0x00000073c0007986 */ /* 0x000fe2000c101506 */
[----:B------:R-:W-:Y:S02]  /*a5b0*/  PRMT R52, R103, 0x7632, R52 ;  /* 0x0000763267347816 */ /* 0x000fe40000000034 */
[----:B------:R-:W-:Y:S01]  /*a5c0*/  PRMT R8, R140, 0x7632, R8 ;  /* 0x000076328c087816 */ /* 0x000fe20000000008 */
[----:B------:R-:W-:Y:S01]  /*a5d0*/  STG.E.U16 desc[UR6][R194.64], R10 ;  /* 0x0000000ac2007986 */ /* 0x000fe2000c101506 */
[----:B---3--:R-:W-:-:S02]  /*a5e0*/  PRMT R9, R141, 0x7632, R9 ;  /* 0x000076328d097816 */ /* 0x008fc40000000009 */
[----:B------:R-:W-:Y:S01]  /*a5f0*/  PRMT R123, R142, 0x7632, R123 ;  /* 0x000076328e7b7816 */ /* 0x000fe2000000007b */
[----:B------:R0:W-:Y:S01]  /*a600*/  STG.E.U16 desc[UR6][R204.64], R12 ;  /* 0x0000000ccc007986 */ /* 0x0001e2000c101506 */
[----:B------:R-:W-:Y:S02]  /*a610*/  PRMT R37, R149, 0x7632, R37 ;  /* 0x0000763295257816 */ /* 0x000fe40000000025 */
[-C--:B------:R-:W-:Y:S01]  /*a620*/  LEA.HI.X.SX32 R65, R30, R199.reuse, 0x1, P6 ;  /* 0x000000c71e417211 */ /* 0x080fe200030f0eff */
[----:B------:R-:W-:Y:S01]  /*a630*/  STG.E.U16 desc[UR6][R190.64], R95 ;  /* 0x0000005fbe007986 */ /* 0x000fe2000c101506 */
[-C--:B------:R-:W-:Y:S02]  /*a640*/  LEA.HI.X.SX32 R61, R66, R199.reuse, 0x1, P2 ;  /* 0x000000c7423d7211 */ /* 0x080fe400010f0eff */
[----:B------:R-:W-:Y:S01]  /*a650*/  LEA.HI.X.SX32 R21, R21, R199, 0x1, P4 ;  /* 0x000000c715157211 */ /* 0x000fe200020f0eff */
[----:B------:R-:W-:Y:S01]  /*a660*/  STG.E.U16 desc[UR6][R230.64], R14 ;  /* 0x0000000ee6007986 */ /* 0x000fe2000c101506 */
[C---:B------:R-:W-:Y:S01]  /*a670*/  LOP3.LUT P2, RZ, R2.reuse, 0x80, RZ, 0xc0, !PT ;  /* 0x0000008002ff7812 */ /* 0x040fe2000784c0ff */
[----:B------:R-:W-:-:S02]  /*a680*/  IMAD.SHL.U32 R2, R2, 0x2, RZ ;  /* 0x0000000202027824 */ /* 0x000fc400078e00ff */
[----:B------:R-:W-:Y:S01]  /*a690*/  STG.E.U16 desc[UR6][R196.64], R108 ;  /* 0x0000006cc4007986 */ /* 0x000fe2000c101506 */
[----:B0-----:R-:W-:-:S03]  /*a6a0*/  PRMT R12, R151, 0x7632, R12 ;  /* 0x00007632970c7816 */ /* 0x001fc6000000000c */
[----:B------:R-:W-:Y:S01]  /*a6b0*/  STG.E.U16 desc[UR6][R200.64], R109 ;  /* 0x0000006dc8007986 */ /* 0x000fe2000c101506 */
[----:B------:R-:W-:Y:S02]  /*a6c0*/  PRMT R32, R16, 0x7632, R32 ;  /* 0x0000763210207816 */ /* 0x000fe40000000020 */
[----:B------:R-:W-:Y:S01]  /*a6d0*/  PRMT R30, R17, 0x7632, R30 ;  /* 0x00007632111e7816 */ /* 0x000fe2000000001e */
[----:B------:R-:W-:Y:S01]  /*a6e0*/  STG.E.U16 desc[UR6][R202.64], R110 ;  /* 0x0000006eca007986 */ /* 0x000fe2000c101506 */
[----:B------:R-:W-:Y:S02]  /*a6f0*/  PRMT R10, R18, 0x7632, R10 ;  /* 0x00007632120a7816 */ /* 0x000fe4000000000a */
[----:B------:R-:W-:Y:S01]  /*a700*/  PRMT R28, R19, 0x7632, R28 ;  /* 0x00007632131c7816 */ /* 0x000fe2000000001c */
[----:B------:R-:W-:Y:S04]  /*a710*/  STG.E.U16 desc[UR6][R208.64], R111 ;  /* 0x0000006fd0007986 */ /* 0x000fe8000c101506 */
        /* <DEDUP_REMOVED lines=8> */
[----:B------:R0:W-:Y:S04]  /*a7a0*/  STG.E.U16 desc[UR6][R186.64], R5 ;  /* 0x00000005ba007986 */ /* 0x0001e8000c101506 */
[----:B------:R-:W-:Y:S04]  /*a7b0*/  STG.E.U16 desc[UR6][R244.64], R122 ;  /* 0x0000007af4007986 */ /* 0x000fe8000c101506 */
[----:B------:R1:W-:Y:S04]  /*a7c0*/  STG.E.U16 desc[UR6][R26.64], R6 ;  /* 0x000000061a007986 */ /* 0x0003e8000c101506 */
[----:B------:R-:W-:Y:S01]  /*a7d0*/  STG.E.U16 desc[UR6][R104.64], R52 ;  /* 0x0000003468007986 */ /* 0x000fe2000c101506 */
[----:B0-----:R-:W-:-:S03]  /*a7e0*/  PRMT R5, R143, 0x7632, R5 ;  /* 0x000076328f057816 */ /* 0x001fc60000000005 */
[----:B------:R-:W-:Y:S04]  /*a7f0*/  STG.E.U16 desc[UR6][R144.64], R140 ;  /* 0x0000008c90007986 */ /* 0x000fe8000c101506 */
[----:B------:R-:W-:Y:S01]  /*a800*/  STG.E.U16 desc[UR6][R96.64], R141 ;  /* 0x0000008d60007986 */ /* 0x000fe2000c101506 */
[----:B-1----:R-:W-:-:S03]  /*a810*/  PRMT R6, R150, 0x7632, R6 ;  /* 0x0000763296067816 */ /* 0x002fc60000000006 */
[----:B------:R0:W-:Y:S04]  /*a820*/  STG.E.U16 desc[UR6][R34.64], R142 ;  /* 0x0000008e22007986 */ /* 0x0001e8000c101506 */
[----:B------:R-:W-:Y:S04]  /*a830*/  STG.E.U16 desc[UR6][R38.64], R143 ;  /* 0x0000008f26007986 */ /* 0x000fe8000c101506 */
[----:B------:R-:W-:Y:S04]  /*a840*/  STG.E.U16 desc[UR6][R42.64], R8 ;  /* 0x000000082a007986 */ /* 0x000fe8000c101506 */
[----:B------:R1:W-:Y:S01]  /*a850*/  STG.E.U16 desc[UR6][R46.64], R9 ;  /* 0x000000092e007986 */ /* 0x0003e2000c101506 */
[----:B0-----:R-:W-:-:S03]  /*a860*/  PRMT R35, R148, 0x7632, R35 ;  /* 0x0000763294237816 */ /* 0x001fc60000000023 */
[----:B------:R-:W-:Y:S04]  /*a870*/  STG.E.U16 desc[UR6][R246.64], R123 ;  /* 0x0000007bf6007986 */ /* 0x000fe8000c101506 */
[----:B------:R-:W-:Y:S04]  /*a880*/  STG.E.U16 desc[UR6][R50.64], R5 ;  /* 0x0000000532007986 */ /* 0x000fe8000c101506 */
[----:B------:R-:W-:Y:S01]  /*a890*/  STG.E.U16 desc[UR6][R54.64], R148 ;  /* 0x0000009436007986 */ /* 0x000fe2000c101506 */
[----:B-1----:R-:W0:Y:S03]  /*a8a0*/  LDC.64 R8, c[0x0][0x230] ;  /* 0x00008c00ff087b82 */ /* 0x002e260000000a00 */
[----:B------:R-:W-:Y:S04]  /*a8b0*/  STG.E.U16 desc[UR6][R58.64], R149 ;  /* 0x000000953a007986 */ /* 0x000fe8000c101506 */
[----:B------:R-:W-:Y:S04]  /*a8c0*/  STG.E.U16 desc[UR6][R62.64], R150 ;  /* 0x000000963e007986 */ /* 0x000fe8000c101506 */
[----:B------:R-:W-:Y:S04]  /*a8d0*/  STG.E.U16 desc[UR6][R92.64], R151 ;  /* 0x000000975c007986 */ /* 0x000fe8000c101506 */
[----:B------:R-:W-:Y:S04]  /*a8e0*/  STG.E.U16 desc[UR6][R70.64], R35 ;  /* 0x0000002346007986 */ /* 0x000fe8000c101506 */
[----:B------:R-:W-:Y:S04]  /*a8f0*/  STG.E.U16 desc[UR6][R74.64], R37 ;  /* 0x000000254a007986 */ /* 0x000fe8000c101506 */
[----:B------:R1:W-:Y:S04]  /*a900*/  STG.E.U16 desc[UR6][R76.64], R6 ;  /* 0x000000064c007986 */ /* 0x0003e8000c101506 */
[----:B------:R2:W-:Y:S04]  /*a910*/  STG.E.U16 desc[UR6][R24.64], R12 ;  /* 0x0000000c18007986 */ /* 0x0005e8000c101506 */
[----:B------:R2:W-:Y:S04]  /*a920*/  STG.E.U16 desc[UR6][R248.64], R16 ;  /* 0x00000010f8007986 */ /* 0x0005e8000c101506 */
[----:B------:R2:W-:Y:S01]  /*a930*/  STG.E.U16 desc[UR6][R72.64], R17 ;  /* 0x0000001148007986 */ /* 0x0005e2000c101506 */
[----:B-1----:R-:W-:-:S03]  /*a940*/  FSEL R6, R13, -INF , P1 ;  /* 0xff8000000d067808 */ /* 0x002fc60000800000 */
[----:B------:R2:W-:Y:S02]  /*a950*/  STG.E.U16 desc[UR6][R78.64], R18 ;  /* 0x000000124e007986 */ /* 0x0005e4000c101506 */
[----:B------:R-:W-:Y:S01]  /*a960*/  FFMA R5, R6, 0.69314718246459960938, R3 ;  /* 0x3f31721806057823 */ /* 0x000fe20000000003 */
[----:B------:R-:W-:Y:S01]  /*a970*/  LOP3.LUT R6, R2, 0x1f8, RZ, 0xc0, !PT ;  /* 0x000001f802067812 */ /* 0x000fe200078ec0ff */
[----:B------:R2:W-:Y:S01]  /*a980*/  STG.E.U16 desc[UR6][R22.64], R19 ;  /* 0x0000001316007986 */ /* 0x0005e2000c101506 */
[C---:B------:R-:W-:Y:S02]  /*a990*/  IMAD.SHL.U32 R3, R0.reuse, 0x4, RZ ;  /* 0x0000000400037824 */ /* 0x040fe400078e00ff */
[----:B------:R-:W-:Y:S01]  /*a9a0*/  IMAD.HI R0, R0, 0x4, RZ ;  /* 0x0000000400007827 */ /* 0x000fe200078e02ff */
[----:B------:R2:W-:Y:S02]  /*a9b0*/  STG.E.U16 desc[UR6][R64.64], R32 ;  /* 0x0000002040007986 */ /* 0x0005e4000c101506 */
[----:B0-----:R-:W-:-:S02]  /*a9c0*/  IADD3 R2, P0, P1, R3, UR5, R8 ;  /* 0x0000000503027c10 */ /* 0x001fc4000f91e008 */
[----:B------:R2:W-:Y:S02]  /*a9d0*/  STG.E.U16 desc[UR6][R60.64], R30 ;  /* 0x0000001e3c007986 */ /* 0x0005e4000c101506 */
[----:B------:R-:W-:Y:S02]  /*a9e0*/  IADD3.X R3, R0, UR9, R9, P0, P1 ;  /* 0x0000000900037c10 */ /* 0x000fe400087e2409 */
[----:B------:R2:W-:Y:S04]  /*a9f0*/  STG.E.U16 desc[UR6][R20.64], R10 ;  /* 0x0000000a14007986 */ /* 0x0005e8000c101506 */
[----:B------:R2:W-:Y:S01]  /*aa00*/  STG.E.U16 desc[UR6][R56.64], R28 ;  /* 0x0000001c38007986 */ /* 0x0005e2000c101506 */
[----:B------:R-:W-:Y:S06]  /*aa10*/  BAR.SYNC.DEFER_BLOCKING 0x0 ;  /* 0x0000000000007b1d */ /* 0x000fec0000010000 */
[----:B------:R2:W-:Y:S02]  /*aa20*/  STS.64 [R6+UR4], R4 ;  /* 0x0000000406007988 */ /* 0x0005e40008000a04 */
[----:B------:R-:W-:Y:S06]  /*aa30*/  BAR.SYNC.DEFER_BLOCKING 0x0 ;  /* 0x0000000000007b1d */ /* 0x000fec0000010000 */
[----:B------:R-:W-:Y:S05]  /*aa40*/  @P2 EXIT ;  /* 0x000000000000294d */ /* 0x000fea0003800000 */
[----:B------:R-:W0:Y:S04]  /*aa50*/  LDS R7, [R7] ;  /* 0x0000000007077984 */ /* 0x000e280000000800 */
[----:B0-----:R-:W-:Y:S01]  /*aa60*/  STG.E desc[UR6][R2.64], R7 ;  /* 0x0000000702007986 */ /* 0x001fe2000c101906 */
[----:B------:R-:W-:Y:S05]  /*aa70*/  EXIT ;  /* 0x000000000000794d */ /* 0x000fea0003800000 */
.L_x_2:
[----:B------:R-:W-:-:S00]  /*aa80*/  BRA `(.L_x_2) ;  /* 0xfffffffc00fc7947 */ /* 0x000fc0000383ffff */
[----:B------:R-:W-:-:S00]  /*aa90*/  NOP ;  /* 0x0000000000007918 */ /* 0x000fc00000000000 */
        /* <DEDUP_REMOVED lines=14> */
.L_x_3:


//--------------------- .nv.global.init           --------------------------
	.section	.nv.global.init,"aw",@progbits
.nv.global.init:
	.type		_$_str,@object
	.size		_$_str,(.L_0 - _$_str)
_$_str:
        /*0000*/ 	.byte	0x5f, 0x5f, 0x43, 0x55, 0x44, 0x41, 0x5f, 0x46, 0x54, 0x5a, 0x00
.L_0:


//--------------------- .nv.shared.attn_fwd       --------------------------
	.section	.nv.shared.attn_fwd,"aw",@nobits
	.sectionflags	@""
	.align	16
	.zero		1024


//--------------------- .nv.shared.reserved.0     --------------------------
	.section	.nv.shared.reserved.0,"aw",@nobits
	.weak		__nv_reservedSMEM_offset_0_alias
	.size		__nv_reservedSMEM_offset_0_alias, 0, 0
	.other		__nv_reservedSMEM_offset_0_alias,@"STO_CUDA_RESERVED_SHARED STV_DEFAULT"
__nv_reservedSMEM_offset_0_alias:
	.zero		0


//--------------------- .nv.constant0.attn_fwd    --------------------------
	.section	.nv.constant0.attn_fwd,"a",@progbits
	.sectionflags	@""
	.align	4
.nv.constant0.attn_fwd:
	.zero		664


//--------------------- SYMBOLS --------------------------

	.type		.nv.reservedSmem.offset0,@object
	.size		.nv.reservedSmem.offset0,0x4
